//
// Generated by NVIDIA NVVM Compiler
//
// Compiler Build ID: CL-36424714
// Cuda compilation tools, release 13.0, V13.0.88
// Based on NVVM 20.0.0
//

.version 9.0
.target sm_100
.address_size 64

	// .globl	_Z16butterfly_kernelP7double2iii
.func  (.param .align 16 .b8 func_retval0[16]) __internal_trig_reduction_slowpathd
(
	.param .b64 __internal_trig_reduction_slowpathd_param_0
)
;
.const .align 8 .f64 PI_d = 0d400921FB54442D18;
.global .align 8 .b8 __cudart_i2opi_d[144] = {8, 93, 141, 31, 177, 95, 251, 107, 234, 146, 82, 138, 247, 57, 7, 61, 123, 241, 229, 235, 199, 186, 39, 117, 45, 234, 95, 158, 102, 63, 70, 79, 183, 9, 203, 39, 207, 126, 54, 109, 31, 109, 10, 90, 139, 17, 47, 239, 15, 152, 5, 222, 255, 151, 248, 31, 59, 40, 249, 189, 139, 95, 132, 156, 244, 57, 83, 131, 57, 214, 145, 57, 65, 126, 95, 180, 38, 112, 156, 233, 132, 68, 187, 46, 245, 53, 130, 232, 62, 167, 41, 177, 28, 235, 29, 254, 28, 146, 209, 9, 234, 46, 73, 6, 224, 210, 77, 66, 58, 110, 36, 183, 97, 197, 187, 222, 171, 99, 81, 254, 65, 144, 67, 60, 153, 149, 98, 219, 192, 221, 52, 245, 209, 87, 39, 252, 41, 21, 68, 78, 110, 131, 249, 162};
.global .align 16 .b8 __cudart_sin_cos_coeffs[128] = {70, 210, 176, 44, 241, 229, 90, 190, 146, 227, 172, 105, 227, 29, 199, 62, 161, 98, 219, 25, 160, 1, 42, 191, 24, 8, 17, 17, 17, 17, 129, 63, 84, 85, 85, 85, 85, 85, 197, 191, 0, 0, 0, 0, 0, 0, 0, 0, 0, 0, 0, 0, 0, 0, 0, 0, 100, 129, 253, 32, 131, 255, 168, 189, 40, 133, 239, 193, 167, 238, 33, 62, 217, 230, 6, 142, 79, 126, 146, 190, 233, 188, 221, 25, 160, 1, 250, 62, 71, 93, 193, 22, 108, 193, 86, 191, 81, 85, 85, 85, 85, 85, 165, 63, 0, 0, 0, 0, 0, 0, 224, 191, 0, 0, 0, 0, 0, 0, 240, 63};

.visible .entry _Z16butterfly_kernelP7double2iii(
	.param .u64 .ptr .align 1 _Z16butterfly_kernelP7double2iii_param_0,
	.param .u32 _Z16butterfly_kernelP7double2iii_param_1,
	.param .u32 _Z16butterfly_kernelP7double2iii_param_2,
	.param .u32 _Z16butterfly_kernelP7double2iii_param_3
)
{
	.reg .pred 	%p<11>;
	.reg .b32 	%r<39>;
	.reg .b64 	%rd<15>;
	.reg .b64 	%fd<85>;

	ld.param.u64 	%rd1, [_Z16butterfly_kernelP7double2iii_param_0];
	ld.param.u32 	%r13, [_Z16butterfly_kernelP7double2iii_param_1];
	ld.param.u32 	%r14, [_Z16butterfly_kernelP7double2iii_param_3];
	mov.u32 	%r15, %ctaid.x;
	mov.u32 	%r16, %ntid.x;
	mov.u32 	%r17, %tid.x;
	mad.lo.s32 	%r1, %r15, %r16, %r17;
	shr.u32 	%r18, %r13, 31;
	add.s32 	%r19, %r13, %r18;
	shr.s32 	%r20, %r19, 1;
	setp.ge.s32 	%p1, %r1, %r20;
	@%p1 bra 	$L__BB0_12;
	shr.u32 	%r21, %r14, 31;
	add.s32 	%r22, %r14, %r21;
	shr.s32 	%r2, %r22, 1;
	div.s32 	%r23, %r1, %r2;
	mul.lo.s32 	%r24, %r23, %r2;
	sub.s32 	%r3, %r1, %r24;
	mad.lo.s32 	%r4, %r23, %r14, %r3;
	add.s32 	%r25, %r4, %r2;
	setp.ge.s32 	%p2, %r25, %r13;
	@%p2 bra 	$L__BB0_12;
	ld.const.f64 	%fd13, [PI_d];
	mul.f64 	%fd14, %fd13, 0dC000000000000000;
	cvt.rn.f64.s32 	%fd15, %r3;
	mul.f64 	%fd16, %fd14, %fd15;
	cvt.rn.f64.s32 	%fd17, %r14;
	div.rn.f64 	%fd1, %fd16, %fd17;
	abs.f64 	%fd2, %fd1;
	setp.neu.f64 	%p3, %fd2, 0d7FF0000000000000;
	@%p3 bra 	$L__BB0_4;
	mov.f64 	%fd23, 0d0000000000000000;
	mul.rn.f64 	%fd83, %fd1, %fd23;
	mov.b32 	%r37, 1;
	bra.uni 	$L__BB0_7;
$L__BB0_4:
	mul.f64 	%fd18, %fd1, 0d3FE45F306DC9C883;
	cvt.rni.s32.f64 	%r36, %fd18;
	cvt.rn.f64.s32 	%fd19, %r36;
	fma.rn.f64 	%fd20, %fd19, 0dBFF921FB54442D18, %fd1;
	fma.rn.f64 	%fd21, %fd19, 0dBC91A62633145C00, %fd20;
	fma.rn.f64 	%fd83, %fd19, 0dB97B839A252049C0, %fd21;
	setp.ltu.f64 	%p4, %fd2, 0d41E0000000000000;
	@%p4 bra 	$L__BB0_6;
	{ // callseq 0, 0
	.param .b64 param0;
	st.param.f64 	[param0], %fd1;
	.param .align 16 .b8 retval0[16];
	call.uni (retval0), 
	__internal_trig_reduction_slowpathd, 
	(
	param0
	);
	ld.param.f64 	%fd83, [retval0];
	ld.param.b32 	%r36, [retval0+8];
	} // callseq 0
$L__BB0_6:
	add.s32 	%r37, %r36, 1;
$L__BB0_7:
	setp.neu.f64 	%p5, %fd2, 0d7FF0000000000000;
	shl.b32 	%r28, %r37, 6;
	cvt.u64.u32 	%rd2, %r28;
	and.b64  	%rd3, %rd2, 64;
	mov.u64 	%rd4, __cudart_sin_cos_coeffs;
	add.s64 	%rd5, %rd4, %rd3;
	mul.rn.f64 	%fd24, %fd83, %fd83;
	and.b32  	%r29, %r37, 1;
	setp.eq.b32 	%p6, %r29, 1;
	selp.f64 	%fd25, 0dBDA8FF8320FD8164, 0d3DE5DB65F9785EBA, %p6;
	ld.global.nc.v2.f64 	{%fd26, %fd27}, [%rd5];
	fma.rn.f64 	%fd28, %fd25, %fd24, %fd26;
	fma.rn.f64 	%fd29, %fd28, %fd24, %fd27;
	ld.global.nc.v2.f64 	{%fd30, %fd31}, [%rd5+16];
	fma.rn.f64 	%fd32, %fd29, %fd24, %fd30;
	fma.rn.f64 	%fd33, %fd32, %fd24, %fd31;
	ld.global.nc.v2.f64 	{%fd34, %fd35}, [%rd5+32];
	fma.rn.f64 	%fd36, %fd33, %fd24, %fd34;
	fma.rn.f64 	%fd37, %fd36, %fd24, %fd35;
	fma.rn.f64 	%fd38, %fd37, %fd83, %fd83;
	fma.rn.f64 	%fd39, %fd37, %fd24, 0d3FF0000000000000;
	selp.f64 	%fd40, %fd39, %fd38, %p6;
	and.b32  	%r30, %r37, 2;
	setp.eq.s32 	%p7, %r30, 0;
	mov.f64 	%fd41, 0d0000000000000000;
	sub.f64 	%fd42, %fd41, %fd40;
	selp.f64 	%fd8, %fd40, %fd42, %p7;
	@%p5 bra 	$L__BB0_9;
	mov.f64 	%fd48, 0d0000000000000000;
	mul.rn.f64 	%fd84, %fd1, %fd48;
	mov.b32 	%r38, 0;
	bra.uni 	$L__BB0_11;
$L__BB0_9:
	mul.f64 	%fd43, %fd1, 0d3FE45F306DC9C883;
	cvt.rni.s32.f64 	%r38, %fd43;
	cvt.rn.f64.s32 	%fd44, %r38;
	fma.rn.f64 	%fd45, %fd44, 0dBFF921FB54442D18, %fd1;
	fma.rn.f64 	%fd46, %fd44, 0dBC91A62633145C00, %fd45;
	fma.rn.f64 	%fd84, %fd44, 0dB97B839A252049C0, %fd46;
	setp.ltu.f64 	%p8, %fd2, 0d41E0000000000000;
	@%p8 bra 	$L__BB0_11;
	{ // callseq 1, 0
	.param .b64 param0;
	st.param.f64 	[param0], %fd1;
	.param .align 16 .b8 retval0[16];
	call.uni (retval0), 
	__internal_trig_reduction_slowpathd, 
	(
	param0
	);
	ld.param.f64 	%fd84, [retval0];
	ld.param.b32 	%r38, [retval0+8];
	} // callseq 1
$L__BB0_11:
	shl.b32 	%r33, %r38, 6;
	cvt.u64.u32 	%rd6, %r33;
	and.b64  	%rd7, %rd6, 64;
	add.s64 	%rd9, %rd4, %rd7;
	mul.rn.f64 	%fd49, %fd84, %fd84;
	and.b32  	%r34, %r38, 1;
	setp.eq.b32 	%p9, %r34, 1;
	selp.f64 	%fd50, 0dBDA8FF8320FD8164, 0d3DE5DB65F9785EBA, %p9;
	ld.global.nc.v2.f64 	{%fd51, %fd52}, [%rd9];
	fma.rn.f64 	%fd53, %fd50, %fd49, %fd51;
	fma.rn.f64 	%fd54, %fd53, %fd49, %fd52;
	ld.global.nc.v2.f64 	{%fd55, %fd56}, [%rd9+16];
	fma.rn.f64 	%fd57, %fd54, %fd49, %fd55;
	fma.rn.f64 	%fd58, %fd57, %fd49, %fd56;
	ld.global.nc.v2.f64 	{%fd59, %fd60}, [%rd9+32];
	fma.rn.f64 	%fd61, %fd58, %fd49, %fd59;
	fma.rn.f64 	%fd62, %fd61, %fd49, %fd60;
	fma.rn.f64 	%fd63, %fd62, %fd84, %fd84;
	fma.rn.f64 	%fd64, %fd62, %fd49, 0d3FF0000000000000;
	selp.f64 	%fd65, %fd64, %fd63, %p9;
	and.b32  	%r35, %r38, 2;
	setp.eq.s32 	%p10, %r35, 0;
	mov.f64 	%fd66, 0d0000000000000000;
	sub.f64 	%fd67, %fd66, %fd65;
	selp.f64 	%fd68, %fd65, %fd67, %p10;
	cvta.to.global.u64 	%rd10, %rd1;
	mul.wide.s32 	%rd11, %r4, 16;
	add.s64 	%rd12, %rd10, %rd11;
	ld.global.v2.f64 	{%fd69, %fd70}, [%rd12];
	mul.wide.s32 	%rd13, %r2, 16;
	add.s64 	%rd14, %rd12, %rd13;
	ld.global.v2.f64 	{%fd71, %fd72}, [%rd14];
	mul.f64 	%fd73, %fd8, %fd71;
	mul.f64 	%fd74, %fd72, %fd68;
	sub.f64 	%fd75, %fd73, %fd74;
	mul.f64 	%fd76, %fd71, %fd68;
	fma.rn.f64 	%fd77, %fd8, %fd72, %fd76;
	add.f64 	%fd78, %fd69, %fd75;
	add.f64 	%fd79, %fd70, %fd77;
	st.global.v2.f64 	[%rd12], {%fd78, %fd79};
	sub.f64 	%fd80, %fd69, %fd75;
	sub.f64 	%fd81, %fd70, %fd77;
	st.global.v2.f64 	[%rd14], {%fd80, %fd81};
$L__BB0_12:
	ret;

}
.func  (.param .align 16 .b8 func_retval0[16]) __internal_trig_reduction_slowpathd(
	.param .b64 __internal_trig_reduction_slowpathd_param_0
)
{
	.local .align 8 .b8 	__local_depot1[40];
	.reg .b64 	%SP;
	.reg .b64 	%SPL;
	.reg .pred 	%p<10>;
	.reg .b32 	%r<47>;
	.reg .b64 	%rd<74>;
	.reg .b64 	%fd<5>;

	mov.u64 	%SPL, __local_depot1;
	ld.param.f64 	%fd4, [__internal_trig_reduction_slowpathd_param_0];
	add.u64 	%rd1, %SPL, 0;
	{
	.reg .b32 %temp; 
	mov.b64 	{%temp, %r1}, %fd4;
	}
	shr.u32 	%r2, %r1, 20;
	and.b32  	%r3, %r2, 2047;
	setp.eq.s32 	%p1, %r3, 2047;
	mov.b32 	%r46, 0;
	@%p1 bra 	$L__BB1_9;
	add.s32 	%r20, %r3, -1024;
	mov.b64 	%rd20, %fd4;
	shl.b64 	%rd2, %rd20, 11;
	shr.u32 	%r4, %r20, 6;
	sub.s32 	%r45, 15, %r4;
	sub.s32 	%r21, 19, %r4;
	setp.lt.u32 	%p2, %r20, 128;
	selp.b32 	%r6, 18, %r21, %p2;
	setp.ge.s32 	%p3, %r45, %r6;
	mov.b64 	%rd70, 0;
	@%p3 bra 	$L__BB1_4;
	add.s32 	%r23, %r6, %r4;
	neg.s32 	%r43, %r23;
	or.b64  	%rd3, %rd2, -9223372036854775808;
	mov.b64 	%rd70, 0;
	mov.b32 	%r42, 0;
	mov.u64 	%rd25, __cudart_i2opi_d;
	mov.u32 	%r44, %r45;
$L__BB1_3:
	.pragma "nounroll";
	mul.wide.s32 	%rd22, %r42, 8;
	add.s64 	%rd23, %rd1, %rd22;
	mul.wide.s32 	%rd24, %r44, 8;
	add.s64 	%rd26, %rd25, %rd24;
	ld.global.nc.u64 	%rd27, [%rd26];
	{
	.reg .u32 %r0, %r1, %r2, %r3, %alo, %ahi, %blo, %bhi, %clo, %chi;
	mov.b64 	{%alo,%ahi}, %rd27;
	mov.b64 	{%blo,%bhi}, %rd3;
	mov.b64 	{%clo,%chi}, %rd70;
	mad.lo.cc.u32 	%r0, %alo, %blo, %clo;
	madc.hi.cc.u32 	%r1, %alo, %blo, %chi;
	madc.hi.u32 	%r2, %alo, %bhi, 0;
	mad.lo.cc.u32 	%r1, %alo, %bhi, %r1;
	madc.hi.cc.u32 	%r2, %ahi, %blo, %r2;
	madc.hi.u32 	%r3, %ahi, %bhi, 0;
	mad.lo.cc.u32 	%r1, %ahi, %blo, %r1;
	madc.lo.cc.u32 	%r2, %ahi, %bhi, %r2;
	addc.u32 	%r3, %r3, 0;
	mov.b64 	%rd28, {%r0,%r1};
	mov.b64 	%rd70, {%r2,%r3};
	}
	st.local.u64 	[%rd23], %rd28;
	add.s32 	%r44, %r44, 1;
	add.s32 	%r43, %r43, 1;
	add.s32 	%r42, %r42, 1;
	setp.ne.s32 	%p4, %r43, -15;
	mov.u32 	%r45, %r6;
	@%p4 bra 	$L__BB1_3;
$L__BB1_4:
	cvt.s64.s32 	%rd29, %r45;
	cvt.u64.u32 	%rd30, %r4;
	add.s64 	%rd31, %rd30, %rd29;
	shl.b64 	%rd32, %rd31, 3;
	add.s64 	%rd33, %rd1, %rd32;
	st.local.u64 	[%rd33+-120], %rd70;
	and.b32  	%r15, %r2, 63;
	ld.local.u64 	%rd72, [%rd1+16];
	ld.local.u64 	%rd71, [%rd1+24];
	setp.eq.s32 	%p5, %r15, 0;
	@%p5 bra 	$L__BB1_6;
	shl.b64 	%rd34, %rd71, %r15;
	shr.u64 	%rd35, %rd72, 1;
	xor.b32  	%r24, %r15, 63;
	shr.u64 	%rd36, %rd35, %r24;
	or.b64  	%rd71, %rd34, %rd36;
	ld.local.u64 	%rd37, [%rd1+8];
	shl.b64 	%rd38, %rd72, %r15;
	shr.u64 	%rd39, %rd37, 1;
	shr.u64 	%rd40, %rd39, %r24;
	or.b64  	%rd72, %rd38, %rd40;
$L__BB1_6:
	and.b32  	%r25, %r1, -2147483648;
	shr.u64 	%rd41, %rd71, 62;
	cvt.u32.u64 	%r26, %rd41;
	mov.b64 	{%r27, %r28}, %rd71;
	mov.b64 	{%r29, %r30}, %rd72;
	shf.l.wrap.b32 	%r31, %r30, %r27, 2;
	shf.l.wrap.b32 	%r32, %r27, %r28, 2;
	mov.b64 	%rd42, {%r31, %r32};
	shl.b64 	%rd43, %rd72, 2;
	shr.u64 	%rd44, %rd42, 63;
	cvt.u32.u64 	%r33, %rd44;
	add.s32 	%r34, %r33, %r26;
	setp.eq.s32 	%p6, %r25, 0;
	neg.s32 	%r35, %r34;
	selp.b32 	%r46, %r34, %r35, %p6;
	setp.gt.s64 	%p7, %rd42, -1;
	mov.b64 	%rd45, 0;
	{
	.reg .u32 %r0, %r1, %r2, %r3, %a0, %a1, %a2, %a3, %b0, %b1, %b2, %b3;
	mov.b64 	{%a0,%a1}, %rd45;
	mov.b64 	{%a2,%a3}, %rd45;
	mov.b64 	{%b0,%b1}, %rd43;
	mov.b64 	{%b2,%b3}, %rd42;
	sub.cc.u32 	%r0, %a0, %b0;
	subc.cc.u32 	%r1, %a1, %b1;
	subc.cc.u32 	%r2, %a2, %b2;
	subc.u32 	%r3, %a3, %b3;
	mov.b64 	%rd46, {%r0,%r1};
	mov.b64 	%rd47, {%r2,%r3};
	}
	xor.b32  	%r36, %r25, -2147483648;
	selp.b64 	%rd73, %rd42, %rd47, %p7;
	selp.b64 	%rd14, %rd43, %rd46, %p7;
	selp.b32 	%r17, %r25, %r36, %p7;
	clz.b64 	%r37, %rd73;
	cvt.u64.u32 	%rd15, %r37;
	setp.eq.s32 	%p8, %r37, 0;
	@%p8 bra 	$L__BB1_8;
	cvt.u32.u64 	%r38, %rd15;
	and.b32  	%r39, %r38, 63;
	shl.b64 	%rd48, %rd73, %r39;
	shr.u64 	%rd49, %rd14, 1;
	not.b32 	%r40, %r38;
	and.b32  	%r41, %r40, 63;
	shr.u64 	%rd50, %rd49, %r41;
	or.b64  	%rd73, %rd48, %rd50;
$L__BB1_8:
	mov.b64 	%rd51, -3958705157555305931;
	{
	.reg .u32 %r0, %r1, %r2, %r3, %alo, %ahi, %blo, %bhi;
	mov.b64 	{%alo,%ahi}, %rd73;
	mov.b64 	{%blo,%bhi}, %rd51;
	mul.lo.u32 	%r0, %alo, %blo;
	mul.hi.u32 	%r1, %alo, %blo;
	mad.lo.cc.u32 	%r1, %alo, %bhi, %r1;
	madc.hi.u32 	%r2, %alo, %bhi, 0;
	mad.lo.cc.u32 	%r1, %ahi, %blo, %r1;
	madc.hi.cc.u32 	%r2, %ahi, %blo, %r2;
	madc.hi.u32 	%r3, %ahi, %bhi, 0;
	mad.lo.cc.u32 	%r2, %ahi, %bhi, %r2;
	addc.u32 	%r3, %r3, 0;
	mov.b64 	%rd52, {%r0,%r1};
	mov.b64 	%rd53, {%r2,%r3};
	}
	setp.gt.s64 	%p9, %rd53, 0;
	{
	.reg .u32 %r0, %r1, %r2, %r3, %a0, %a1, %a2, %a3, %b0, %b1, %b2, %b3;
	mov.b64 	{%a0,%a1}, %rd52;
	mov.b64 	{%a2,%a3}, %rd53;
	mov.b64 	{%b0,%b1}, %rd52;
	mov.b64 	{%b2,%b3}, %rd53;
	add.cc.u32 	%r0, %a0, %b0;
	addc.cc.u32 	%r1, %a1, %b1;
	addc.cc.u32 	%r2, %a2, %b2;
	addc.u32 	%r3, %a3, %b3;
	mov.b64 	%rd54, {%r0,%r1};
	mov.b64 	%rd55, {%r2,%r3};
	}
	selp.b64 	%rd56, %rd55, %rd53, %p9;
	selp.s64 	%rd57, -1, 0, %p9;
	sub.s64 	%rd58, %rd57, %rd15;
	cvt.u64.u32 	%rd59, %r17;
	shl.b64 	%rd60, %rd59, 32;
	add.s64 	%rd61, %rd56, 1;
	shr.u64 	%rd62, %rd61, 10;
	add.s64 	%rd63, %rd62, 1;
	shr.u64 	%rd64, %rd63, 1;
	shl.b64 	%rd65, %rd58, 52;
	add.s64 	%rd66, %rd65, %rd64;
	add.s64 	%rd67, %rd66, 4602678819172646912;
	or.b64  	%rd68, %rd67, %rd60;
	mov.b64 	%fd4, %rd68;
$L__BB1_9:
	st.param.f64 	[func_retval0], %fd4;
	st.param.b32 	[func_retval0+8], %r46;
	ret;

}


// ===== COMPILED SASS (sm_100) =====

	.target	sm_100

	.elftype	@"ET_EXEC"


//--------------------- .note.nv.tkinfo           --------------------------
	.section	.note.nv.tkinfo,"",@"SHT_NOTE"
	.sectionflags	@"SHF_NOTE_NV_TKINFO"
	.tkinfo
        /*0018*/ 	.word	0x00000002
        /*0030*/ 	.string	""
        /*0030*/ 	.string	"ptxas"
        /*0030*/ 	.string	"Cuda compilation tools, release 13.0, V13.0.88"
        /*0030*/ 	.string	"Build cuda_13.0.r13.0/compiler.36424714_0"
        /*0030*/ 	.string	"-arch sm_100 -m 64 "



//--------------------- .note.nv.cuinfo           --------------------------
	.section	.note.nv.cuinfo,"",@"SHT_NOTE"
	.sectionflags	@"SHF_NOTE_NV_CUINFO"
        /*0018*/ 	.short	0x0002
        /*001a*/ 	.short	0x0064
        /*001c*/ 	.short	0x0082
	.zero		2


//--------------------- .nv.info                  --------------------------
	.section	.nv.info,"",@"SHT_CUDA_INFO"
	.align	4


	//----- nvinfo : EIATTR_REGCOUNT
	.align		4
        /*0000*/ 	.byte	0x04, 0x2f
        /*0002*/ 	.short	(.L_4 - .L_3)
	.align		4
.L_3:
        /*0004*/ 	.word	index@(_Z16butterfly_kernelP7double2iii)
        /*0008*/ 	.word	0x0000001e


	//----- nvinfo : EIATTR_FRAME_SIZE
	.align		4
.L_4:
        /*000c*/ 	.byte	0x04, 0x11
        /*000e*/ 	.short	(.L_6 - .L_5)
	.align		4
.L_5:
        /*0010*/ 	.word	index@($_Z16butterfly_kernelP7double2iii$__internal_trig_reduction_slowpathd)
        /*0014*/ 	.word	0x00000028


	//----- nvinfo : EIATTR_FRAME_SIZE
	.align		4
.L_6:
        /*0018*/ 	.byte	0x04, 0x11
        /*001a*/ 	.short	(.L_8 - .L_7)
	.align		4
.L_7:
        /*001c*/ 	.word	index@($__internal_0_$__cuda_sm20_div_rn_f64_full)
        /*0020*/ 	.word	0x00000028


	//----- nvinfo : EIATTR_FRAME_SIZE
	.align		4
.L_8:
        /*0024*/ 	.byte	0x04, 0x11
        /*0026*/ 	.short	(.L_10 - .L_9)
	.align		4
.L_9:
        /*0028*/ 	.word	index@(_Z16butterfly_kernelP7double2iii)
        /*002c*/ 	.word	0x00000028


	//----- nvinfo : EIATTR_MIN_STACK_SIZE
	.align		4
.L_10:
        /*0030*/ 	.byte	0x04, 0x12
        /*0032*/ 	.short	(.L_12 - .L_11)
	.align		4
.L_11:
        /*0034*/ 	.word	index@(_Z16butterfly_kernelP7double2iii)
        /*0038*/ 	.word	0x00000028
.L_12:


//--------------------- .nv.compat                --------------------------
	.section	.nv.compat,"",@"SHT_CUDA_COMPAT_INFO"
	.align	4
        /*0000*/ 	.byte	0x02, 0x09, 0x00, 0x00, 0x02, 0x02, 0x01, 0x00, 0x02, 0x05, 0x05, 0x00, 0x03, 0x07, 0x01, 0x01
        /*0010*/ 	.byte	0x02, 0x03, 0x00, 0x00, 0x02, 0x06, 0x01, 0x00, 0x04, 0x0b, 0x08, 0x00, 0x01, 0x00, 0x00, 0x00
        /*0020*/ 	.byte	0x00, 0x00, 0x00, 0x00


//--------------------- .nv.info._Z16butterfly_kernelP7double2iii --------------------------
	.section	.nv.info._Z16butterfly_kernelP7double2iii,"",@"SHT_CUDA_INFO"
	.sectionflags	@""
	.align	4


	//----- nvinfo : EIATTR_CUDA_API_VERSION
	.align		4
        /*0000*/ 	.byte	0x04, 0x37
        /*0002*/ 	.short	(.L_14 - .L_13)
.L_13:
        /*0004*/ 	.word	0x00000082


	//----- nvinfo : EIATTR_KPARAM_INFO
	.align		4
.L_14:
        /*0008*/ 	.byte	0x04, 0x17
        /*000a*/ 	.short	(.L_16 - .L_15)
.L_15:
        /*000c*/ 	.word	0x00000000
        /*0010*/ 	.short	0x0003
        /*0012*/ 	.short	0x0010
        /*0014*/ 	.byte	0x00, 0xf0, 0x11, 0x00


	//----- nvinfo : EIATTR_KPARAM_INFO
	.align		4
.L_16:
        /*0018*/ 	.byte	0x04, 0x17
        /*001a*/ 	.short	(.L_18 - .L_17)
.L_17:
        /*001c*/ 	.word	0x00000000
        /*0020*/ 	.short	0x0002
        /*0022*/ 	.short	0x000c
        /*0024*/ 	.byte	0x00, 0xf0, 0x11, 0x00


	//----- nvinfo : EIATTR_KPARAM_INFO
	.align		4
.L_18:
        /*0028*/ 	.byte	0x04, 0x17
        /*002a*/ 	.short	(.L_20 - .L_19)
.L_19:
        /*002c*/ 	.word	0x00000000
        /*0030*/ 	.short	0x0001
        /*0032*/ 	.short	0x0008
        /*0034*/ 	.byte	0x00, 0xf0, 0x11, 0x00


	//----- nvinfo : EIATTR_KPARAM_INFO
	.align		4
.L_20:
        /*0038*/ 	.byte	0x04, 0x17
        /*003a*/ 	.short	(.L_22 - .L_21)
.L_21:
        /*003c*/ 	.word	0x00000000
        /*0040*/ 	.short	0x0000
        /*0042*/ 	.short	0x0000
        /*0044*/ 	.byte	0x00, 0xf5, 0x21, 0x00


	//----- nvinfo : EIATTR_SPARSE_MMA_MASK
	.align		4
.L_22:
        /*0048*/ 	.byte	0x03, 0x50
        /*004a*/ 	.short	0x0000


	//----- nvinfo : EIATTR_MAXREG_COUNT
	.align		4
        /*004c*/ 	.byte	0x03, 0x1b
        /*004e*/ 	.short	0x00ff


	//----- nvinfo : EIATTR_MERCURY_ISA_VERSION
	.align		4
        /*0050*/ 	.byte	0x03, 0x5f
        /*0052*/ 	.short	0x0101


	//----- nvinfo : EIATTR_VRC_CTA_INIT_COUNT
	.align		4
        /*0054*/ 	.byte	0x02, 0x4a
	.zero		1
	.zero		1


	//----- nvinfo : EIATTR_EXIT_INSTR_OFFSETS
	.align		4
        /*0058*/ 	.byte	0x04, 0x1c
        /*005a*/ 	.short	(.L_24 - .L_23)


	//   ....[0]....
.L_23:
        /*005c*/ 	.word	0x000000a0


	//   ....[1]....
        /*0060*/ 	.word	0x000002c0


	//   ....[2]....
        /*0064*/ 	.word	0x00000cd0


	//----- nvinfo : EIATTR_CRS_STACK_SIZE
	.align		4
.L_24:
        /*0068*/ 	.byte	0x04, 0x1e
        /*006a*/ 	.short	(.L_26 - .L_25)
.L_25:
        /*006c*/ 	.word	0x00000000


	//----- nvinfo : EIATTR_CBANK_PARAM_SIZE
	.align		4
.L_26:
        /*0070*/ 	.byte	0x03, 0x19
        /*0072*/ 	.short	0x0014


	//----- nvinfo : EIATTR_PARAM_CBANK
	.align		4
        /*0074*/ 	.byte	0x04, 0x0a
        /*0076*/ 	.short	(.L_28 - .L_27)
	.align		4
.L_27:
        /*0078*/ 	.word	index@(.nv.constant0._Z16butterfly_kernelP7double2iii)
        /*007c*/ 	.short	0x0380
        /*007e*/ 	.short	0x0014


	//----- nvinfo : EIATTR_SW_WAR
	.align		4
.L_28:
        /*0080*/ 	.byte	0x04, 0x36
        /*0082*/ 	.short	(.L_30 - .L_29)
.L_29:
        /*0084*/ 	.word	0x00000008
.L_30:


//--------------------- .nv.callgraph             --------------------------
	.section	.nv.callgraph,"",@"SHT_CUDA_CALLGRAPH"
	.align	4
	.sectionentsize	8
	.align		4
        /*0000*/ 	.word	0x00000000
	.align		4
        /*0004*/ 	.word	0xffffffff
	.align		4
        /*0008*/ 	.word	0x00000000
	.align		4
        /*000c*/ 	.word	0xfffffffe
	.align		4
        /*0010*/ 	.word	0x00000000
	.align		4
        /*0014*/ 	.word	0xfffffffd
	.align		4
        /*0018*/ 	.word	0x00000000
	.align		4
        /*001c*/ 	.word	0xfffffffc


//--------------------- .nv.constant3             --------------------------
	.section	.nv.constant3,"a",@progbits
	.align	8
.nv.constant3:
	.type		PI_d,@object
	.size		PI_d,(.L_0 - PI_d)
PI_d:
        /*0000*/ 	.byte	0x18, 0x2d, 0x44, 0x54, 0xfb, 0x21, 0x09, 0x40
.L_0:


//--------------------- .nv.constant4             --------------------------
	.section	.nv.constant4,"a",@progbits
	.align	8
	.align		8
.nv.constant4:
        /*0000*/ 	.dword	__cudart_i2opi_d
	.align		8
        /*0008*/ 	.dword	__cudart_sin_cos_coeffs


//--------------------- .text._Z16butterfly_kernelP7double2iii --------------------------
	.section	.text._Z16butterfly_kernelP7double2iii,"ax",@progbits
	.align	128
        .global         _Z16butterfly_kernelP7double2iii
        .type           _Z16butterfly_kernelP7double2iii,@function
        .size           _Z16butterfly_kernelP7double2iii,(.L_x_22 - _Z16butterfly_kernelP7double2iii)
        .other          _Z16butterfly_kernelP7double2iii,@"STO_CUDA_ENTRY STV_DEFAULT"
_Z16butterfly_kernelP7double2iii:
.text._Z16butterfly_kernelP7double2iii:
[----:B------:R-:W0:Y:S01]  /*0000*/  LDC R1, c[0x0][0x37c] ;  /* 0x0000df00ff017b82 */ /* 0x000e220000000800 */
[----:B------:R-:W1:Y:S07]  /*0010*/  S2R R0, SR_TID.X ;  /* 0x0000000000007919 */ /* 0x000e6e0000002100 */
[----:B------:R-:W1:Y:S01]  /*0020*/  S2UR UR5, SR_CTAID.X ;  /* 0x00000000000579c3 */ /* 0x000e620000002500 */
[----:B------:R-:W2:Y:S01]  /*0030*/  LDCU UR6, c[0x0][0x388] ;  /* 0x00007100ff0677ac */ /* 0x000ea20008000800 */
[----:B0-----:R-:W-:-:S06]  /*0040*/  VIADD R1, R1, 0xffffffd8 ;  /* 0xffffffd801017836 */ /* 0x001fcc0000000000 */
[----:B------:R-:W1:Y:S01]  /*0050*/  LDC R5, c[0x0][0x360] ;  /* 0x0000d800ff057b82 */ /* 0x000e620000000800 */
[----:B--2---:R-:W-:-:S04]  /*0060*/  ULEA.HI UR4, UR6, UR6, URZ, 0x1 ;  /* 0x0000000606047291 */ /* 0x004fc8000f8f08ff */
[----:B------:R-:W-:Y:S01]  /*0070*/  USHF.R.S32.HI UR4, URZ, 0x1, UR4 ;  /* 0x00000001ff047899 */ /* 0x000fe20008011404 */
[----:B-1----:R-:W-:-:S05]  /*0080*/  IMAD R5, R5, UR5, R0 ;  /* 0x0000000505057c24 */ /* 0x002fca000f8e0200 */
[----:B------:R-:W-:-:S13]  /*0090*/  ISETP.GE.AND P0, PT, R5, UR4, PT ;  /* 0x0000000405007c0c */ /* 0x000fda000bf06270 */
[----:B------:R-:W-:Y:S05]  /*00a0*/  @P0 EXIT ;  /* 0x000000000000094d */ /* 0x000fea0003800000 */
[----:B------:R-:W0:Y:S01]  /*00b0*/  LDC R6, c[0x0][0x390] ;  /* 0x0000e400ff067b82 */ /* 0x000e220000000800 */
[----:B------:R-:W-:Y:S02]  /*00c0*/  IABS R10, R5 ;  /* 0x00000005000a7213 */ /* 0x000fe40000000000 */
[----:B0-----:R-:W-:-:S04]  /*00d0*/  LEA.HI R4, R6, R6, RZ, 0x1 ;  /* 0x0000000606047211 */ /* 0x001fc800078f08ff */
[----:B------:R-:W-:-:S04]  /*00e0*/  SHF.R.S32.HI R4, RZ, 0x1, R4 ;  /* 0x00000001ff047819 */ /* 0x000fc80000011404 */
[-C--:B------:R-:W-:Y:S02]  /*00f0*/  IABS R7, R4.reuse ;  /* 0x0000000400077213 */ /* 0x080fe40000000000 */
[----:B------:R-:W-:Y:S02]  /*0100*/  IABS R11, R4 ;  /* 0x00000004000b7213 */ /* 0x000fe40000000000 */
[----:B------:R-:W0:Y:S08]  /*0110*/  I2F.RP R0, R7 ;  /* 0x0000000700007306 */ /* 0x000e300000209400 */
[----:B0-----:R-:W0:Y:S02]  /*0120*/  MUFU.RCP R0, R0 ;  /* 0x0000000000007308 */ /* 0x001e240000001000 */
[----:B0-----:R-:W-:-:S02]  /*0130*/  VIADD R2, R0, 0xffffffe ;  /* 0x0ffffffe00027836 */ /* 0x001fc40000000000 */
[----:B------:R-:W-:-:S04]  /*0140*/  IMAD.MOV R0, RZ, RZ, -R11 ;  /* 0x000000ffff007224 */ /* 0x000fc800078e0a0b */
[----:B------:R0:W1:Y:S02]  /*0150*/  F2I.FTZ.U32.TRUNC.NTZ R3, R2 ;  /* 0x0000000200037305 */ /* 0x000064000021f000 */
[----:B0-----:R-:W-:Y:S02]  /*0160*/  IMAD.MOV.U32 R2, RZ, RZ, RZ ;  /* 0x000000ffff027224 */ /* 0x001fe400078e00ff */
[----:B-1----:R-:W-:-:S04]  /*0170*/  IMAD.MOV R8, RZ, RZ, -R3 ;  /* 0x000000ffff087224 */ /* 0x002fc800078e0a03 */
[----:B------:R-:W-:Y:S02]  /*0180*/  IMAD R9, R8, R7, RZ ;  /* 0x0000000708097224 */ /* 0x000fe400078e02ff */
[----:B------:R-:W-:Y:S02]  /*0190*/  IMAD.MOV.U32 R8, RZ, RZ, R10 ;  /* 0x000000ffff087224 */ /* 0x000fe400078e000a */
[----:B------:R-:W-:-:S06]  /*01a0*/  IMAD.HI.U32 R3, R3, R9, R2 ;  /* 0x0000000903037227 */ /* 0x000fcc00078e0002 */
[----:B------:R-:W-:-:S04]  /*01b0*/  IMAD.HI.U32 R3, R3, R8, RZ ;  /* 0x0000000803037227 */ /* 0x000fc800078e00ff */
[----:B------:R-:W-:-:S05]  /*01c0*/  IMAD R0, R3, R0, R8 ;  /* 0x0000000003007224 */ /* 0x000fca00078e0208 */
[----:B------:R-:W-:-:S13]  /*01d0*/  ISETP.GT.U32.AND P1, PT, R7, R0, PT ;  /* 0x000000000700720c */ /* 0x000fda0003f24070 */
[----:B------:R-:W-:Y:S02]  /*01e0*/  @!P1 IMAD.IADD R0, R0, 0x1, -R7 ;  /* 0x0000000100009824 */ /* 0x000fe400078e0a07 */
[----:B------:R-:W-:Y:S01]  /*01f0*/  @!P1 VIADD R3, R3, 0x1 ;  /* 0x0000000103039836 */ /* 0x000fe20000000000 */
[----:B------:R-:W-:Y:S02]  /*0200*/  ISETP.NE.AND P1, PT, R4, RZ, PT ;  /* 0x000000ff0400720c */ /* 0x000fe40003f25270 */
[----:B------:R-:W-:Y:S02]  /*0210*/  ISETP.GE.U32.AND P0, PT, R0, R7, PT ;  /* 0x000000070000720c */ /* 0x000fe40003f06070 */
[----:B------:R-:W-:-:S04]  /*0220*/  LOP3.LUT R0, R5, R4, RZ, 0x3c, !PT ;  /* 0x0000000405007212 */ /* 0x000fc800078e3cff */
[----:B------:R-:W-:-:S07]  /*0230*/  ISETP.GE.AND P2, PT, R0, RZ, PT ;  /* 0x000000ff0000720c */ /* 0x000fce0003f46270 */
[----:B------:R-:W-:-:S06]  /*0240*/  @P0 VIADD R3, R3, 0x1 ;  /* 0x0000000103030836 */ /* 0x000fcc0000000000 */
[----:B------:R-:W-:Y:S01]  /*0250*/  @!P2 IMAD.MOV R3, RZ, RZ, -R3 ;  /* 0x000000ffff03a224 */ /* 0x000fe200078e0a03 */
[----:B------:R-:W-:-:S05]  /*0260*/  @!P1 LOP3.LUT R3, RZ, R4, RZ, 0x33, !PT ;  /* 0x00000004ff039212 */ /* 0x000fca00078e33ff */
[----:B------:R-:W-:-:S04]  /*0270*/  IMAD.MOV R0, RZ, RZ, -R3 ;  /* 0x000000ffff007224 */ /* 0x000fc800078e0a03 */
[----:B------:R-:W-:-:S04]  /*0280*/  IMAD R14, R4, R0, R5 ;  /* 0x00000000040e7224 */ /* 0x000fc800078e0205 */
[----:B------:R-:W-:-:S04]  /*0290*/  IMAD R5, R3, R6, R14 ;  /* 0x0000000603057224 */ /* 0x000fc800078e020e */
[----:B------:R-:W-:-:S05]  /*02a0*/  IMAD.IADD R0, R4, 0x1, R5 ;  /* 0x0000000104007824 */ /* 0x000fca00078e0205 */
[----:B------:R-:W-:-:S13]  /*02b0*/  ISETP.GE.AND P0, PT, R0, UR6, PT ;  /* 0x0000000600007c0c */ /* 0x000fda000bf06270 */
[----:B------:R-:W-:Y:S05]  /*02c0*/  @P0 EXIT ;  /* 0x000000000000094d */ /* 0x000fea0003800000 */
[----:B------:R-:W0:Y:S01]  /*02d0*/  I2F.F64 R6, R6 ;  /* 0x0000000600067312 */ /* 0x000e220000201c00 */
[----:B------:R-:W-:Y:S01]  /*02e0*/  IMAD.MOV.U32 R8, RZ, RZ, 0x1 ;  /* 0x00000001ff087424 */ /* 0x000fe200078e00ff */
[----:B------:R-:W1:Y:S01]  /*02f0*/  LDC.64 R12, c[0x3][RZ] ;  /* 0x00c00000ff0c7b82 */ /* 0x000e620000000a00 */
[----:B------:R-:W-:Y:S05]  /*0300*/  BSSY.RECONVERGENT B0, `(.L_x_0) ;  /* 0x0000015000007945 */ /* 0x000fea0003800200 */
[----:B0-----:R-:W0:Y:S02]  /*0310*/  MUFU.RCP64H R9, R7 ;  /* 0x0000000700097308 */ /* 0x001e240000001800 */
[----:B0-----:R-:W-:-:S08]  /*0320*/  DFMA R2, -R6, R8, 1 ;  /* 0x3ff000000602742b */ /* 0x001fd00000000108 */
[----:B------:R-:W-:Y:S02]  /*0330*/  DFMA R10, R2, R2, R2 ;  /* 0x00000002020a722b */ /* 0x000fe40000000002 */
[----:B------:R-:W0:Y:S06]  /*0340*/  I2F.F64 R2, R14 ;  /* 0x0000000e00027312 */ /* 0x000e2c0000201c00 */
[----:B------:R-:W-:Y:S02]  /*0350*/  DFMA R10, R8, R10, R8 ;  /* 0x0000000a080a722b */ /* 0x000fe40000000008 */
[----:B-1----:R-:W-:-:S06]  /*0360*/  DMUL R8, R12, -2 ;  /* 0xc00000000c087828 */ /* 0x002fcc0000000000 */
[----:B------:R-:W-:Y:S02]  /*0370*/  DFMA R12, -R6, R10, 1 ;  /* 0x3ff00000060c742b */ /* 0x000fe4000000010a */
[----:B0-----:R-:W-:-:S06]  /*0380*/  DMUL R8, R8, R2 ;  /* 0x0000000208087228 */ /* 0x001fcc0000000000 */
[----:B------:R-:W-:-:S04]  /*0390*/  DFMA R12, R10, R12, R10 ;  /* 0x0000000c0a0c722b */ /* 0x000fc8000000000a */
[----:B------:R-:W-:-:S04]  /*03a0*/  FSETP.GEU.AND P1, PT, |R9|, 6.5827683646048100446e-37, PT ;  /* 0x036000000900780b */ /* 0x000fc80003f2e200 */
[----:B------:R-:W-:-:S08]  /*03b0*/  DMUL R2, R8, R12 ;  /* 0x0000000c08027228 */ /* 0x000fd00000000000 */
[----:B------:R-:W-:-:S08]  /*03c0*/  DFMA R10, -R6, R2, R8 ;  /* 0x00000002060a722b */ /* 0x000fd00000000108 */
[----:B------:R-:W-:-:S10]  /*03d0*/  DFMA R2, R12, R10, R2 ;  /* 0x0000000a0c02722b */ /* 0x000fd40000000002 */
[----:B------:R-:W-:-:S05]  /*03e0*/  FFMA R0, RZ, R7, R3 ;  /* 0x00000007ff007223 */ /* 0x000fca0000000003 */
[----:B------:R-:W-:-:S13]  /*03f0*/  FSETP.GT.AND P0, PT, |R0|, 1.469367938527859385e-39, PT ;  /* 0x001000000000780b */ /* 0x000fda0003f04200 */
[----:B------:R-:W-:Y:S05]  /*0400*/  @P0 BRA P1, `(.L_x_1) ;  /* 0x0000000000100947 */ /* 0x000fea0000800000 */
[----:B------:R-:W-:-:S07]  /*0410*/  MOV R0, 0x430 ;  /* 0x0000043000007802 */ /* 0x000fce0000000f00 */
[----:B------:R-:W-:Y:S05]  /*0420*/  CALL.REL.NOINC `($__internal_0_$__cuda_sm20_div_rn_f64_full) ;  /* 0x00000008002c7944 */ /* 0x000fea0003c00000 */
[----:B------:R-:W-:Y:S02]  /*0430*/  IMAD.MOV.U32 R2, RZ, RZ, R12 ;  /* 0x000000ffff027224 */ /* 0x000fe400078e000c */
[----:B------:R-:W-:-:S07]  /*0440*/  IMAD.MOV.U32 R3, RZ, RZ, R13 ;  /* 0x000000ffff037224 */ /* 0x000fce00078e000d */
.L_x_1:
[----:B------:R-:W-:Y:S05]  /*0450*/  BSYNC.RECONVERGENT B0 ;  /* 0x0000000000007941 */ /* 0x000fea0003800200 */
.L_x_0:
[----:B------:R-:W-:Y:S01]  /*0460*/  DSETP.NEU.AND P0, PT, |R2|, +INF , PT ;  /* 0x7ff000000200742a */ /* 0x000fe20003f0d200 */
[----:B------:R-:W0:Y:S01]  /*0470*/  LDCU.64 UR4, c[0x0][0x358] ;  /* 0x00006b00ff0477ac */ /* 0x000e220008000a00 */
[----:B------:R-:W-:-:S12]  /*0480*/  BSSY.RECONVERGENT B0, `(.L_x_2) ;  /* 0x000001e000007945 */ /* 0x000fd80003800200 */
[----:B------:R-:W-:Y:S01]  /*0490*/  @!P0 DMUL R6, RZ, R2 ;  /* 0x00000002ff068228 */ /* 0x000fe20000000000 */
[----:B------:R-:W-:Y:S01]  /*04a0*/  @!P0 IMAD.MOV.U32 R0, RZ, RZ, 0x1 ;  /* 0x00000001ff008424 */ /* 0x000fe200078e00ff */
[----:B------:R-:W-:Y:S09]  /*04b0*/  @!P0 BRA `(.L_x_3) ;  /* 0x0000000000688947 */ /* 0x000ff20003800000 */
[----:B------:R-:W-:Y:S01]  /*04c0*/  UMOV UR6, 0x6dc9c883 ;  /* 0x6dc9c88300067882 */ /* 0x000fe20000000000 */
[----:B------:R-:W-:Y:S01]  /*04d0*/  UMOV UR7, 0x3fe45f30 ;  /* 0x3fe45f3000077882 */ /* 0x000fe20000000000 */
[C---:B------:R-:W-:Y:S01]  /*04e0*/  DSETP.GE.AND P0, PT, |R2|.reuse, 2.14748364800000000000e+09, PT ;  /* 0x41e000000200742a */ /* 0x040fe20003f06200 */
[----:B------:R-:W-:Y:S01]  /*04f0*/  BSSY.RECONVERGENT B1, `(.L_x_4) ;  /* 0x0000015000017945 */ /* 0x000fe20003800200 */
[----:B------:R-:W-:Y:S01]  /*0500*/  DMUL R8, R2, UR6 ;  /* 0x0000000602087c28 */ /* 0x000fe20008000000 */
[----:B------:R-:W-:Y:S01]  /*0510*/  UMOV UR6, 0x54442d18 ;  /* 0x54442d1800067882 */ /* 0x000fe20000000000 */
[----:B------:R-:W-:-:S04]  /*0520*/  UMOV UR7, 0x3ff921fb ;  /* 0x3ff921fb00077882 */ /* 0x000fc80000000000 */
[----:B------:R-:W1:Y:S08]  /*0530*/  F2I.F64 R0, R8 ;  /* 0x0000000800007311 */ /* 0x000e700000301100 */
[----:B-1----:R-:W1:Y:S02]  /*0540*/  I2F.F64 R6, R0 ;  /* 0x0000000000067312 */ /* 0x002e640000201c00 */
[----:B-1----:R-:W-:Y:S01]  /*0550*/  DFMA R10, R6, -UR6, R2 ;  /* 0x80000006060a7c2b */ /* 0x002fe20008000002 */
[----:B------:R-:W-:Y:S01]  /*0560*/  UMOV UR6, 0x33145c00 ;  /* 0x33145c0000067882 */ /* 0x000fe20000000000 */
[----:B------:R-:W-:-:S06]  /*0570*/  UMOV UR7, 0x3c91a626 ;  /* 0x3c91a62600077882 */ /* 0x000fcc0000000000 */
[----:B------:R-:W-:Y:S01]  /*0580*/  DFMA R10, R6, -UR6, R10 ;  /* 0x80000006060a7c2b */ /* 0x000fe2000800000a */
[----:B------:R-:W-:Y:S01]  /*0590*/  UMOV UR6, 0x252049c0 ;  /* 0x252049c000067882 */ /* 0x000fe20000000000 */
[----:B------:R-:W-:-:S06]  /*05a0*/  UMOV UR7, 0x397b839a ;  /* 0x397b839a00077882 */ /* 0x000fcc0000000000 */
[----:B------:R-:W-:Y:S01]  /*05b0*/  DFMA R6, R6, -UR6, R10 ;  /* 0x8000000606067c2b */ /* 0x000fe2000800000a */
[----:B------:R-:W-:Y:S10]  /*05c0*/  @!P0 BRA `(.L_x_5) ;  /* 0x00000000001c8947 */ /* 0x000ff40003800000 */
[----:B------:R-:W-:Y:S01]  /*05d0*/  IMAD.MOV.U32 R10, RZ, RZ, R2 ;  /* 0x000000ffff0a7224 */ /* 0x000fe200078e0002 */
[----:B------:R-:W-:Y:S01]  /*05e0*/  MOV R0, 0x610 ;  /* 0x0000061000007802 */ /* 0x000fe20000000f00 */
[----:B------:R-:W-:-:S07]  /*05f0*/  IMAD.MOV.U32 R6, RZ, RZ, R3 ;  /* 0x000000ffff067224 */ /* 0x000fce00078e0003 */
[----:B0-----:R-:W-:Y:S05]  /*0600*/  CALL.REL.NOINC `($_Z16butterfly_kernelP7double2iii$__internal_trig_reduction_slowpathd) ;  /* 0x0000000c00247944 */ /* 0x001fea0003c00000 */
[----:B------:R-:W-:Y:S02]  /*0610*/  IMAD.MOV.U32 R0, RZ, RZ, R8 ;  /* 0x000000ffff007224 */ /* 0x000fe400078e0008 */
[----:B------:R-:W-:Y:S02]  /*0620*/  IMAD.MOV.U32 R6, RZ, RZ, R10 ;  /* 0x000000ffff067224 */ /* 0x000fe400078e000a */
[----:B------:R-:W-:-:S07]  /*0630*/  IMAD.MOV.U32 R7, RZ, RZ, R11 ;  /* 0x000000ffff077224 */ /* 0x000fce00078e000b */
.L_x_5:
[----:B0-----:R-:W-:Y:S05]  /*0640*/  BSYNC.RECONVERGENT B1 ;  /* 0x0000000000017941 */ /* 0x001fea0003800200 */
.L_x_4:
[----:B------:R-:W-:-:S07]  /*0650*/  VIADD R0, R0, 0x1 ;  /* 0x0000000100007836 */ /* 0x000fce0000000000 */
.L_x_3:
[----:B0-----:R-:W-:Y:S05]  /*0660*/  BSYNC.RECONVERGENT B0 ;  /* 0x0000000000007941 */ /* 0x001fea0003800200 */
.L_x_2:
[----:B------:R-:W0:Y:S01]  /*0670*/  LDCU.64 UR6, c[0x4][0x8] ;  /* 0x01000100ff0677ac */ /* 0x000e220008000a00 */
[----:B------:R-:W-:-:S05]  /*0680*/  IMAD.SHL.U32 R8, R0, 0x40, RZ ;  /* 0x0000004000087824 */ /* 0x000fca00078e00ff */
[----:B------:R-:W-:-:S04]  /*0690*/  LOP3.LUT R8, R8, 0x40, RZ, 0xc0, !PT ;  /* 0x0000004008087812 */ /* 0x000fc800078ec0ff */
[----:B0-----:R-:W-:-:S05]  /*06a0*/  IADD3 R22, P0, PT, R8, UR6, RZ ;  /* 0x0000000608167c10 */ /* 0x001fca000ff1e0ff */
[----:B------:R-:W-:-:S05]  /*06b0*/  IMAD.X R23, RZ, RZ, UR7, P0 ;  /* 0x00000007ff177e24 */ /* 0x000fca00080e06ff */
[----:B------:R-:W2:Y:S04]  /*06c0*/  LDG.E.128.CONSTANT R8, desc[UR4][R22.64] ;  /* 0x0000000416087981 */ /* 0x000ea8000c1e9d00 */
[----:B------:R-:W3:Y:S04]  /*06d0*/  LDG.E.128.CONSTANT R12, desc[UR4][R22.64+0x10] ;  /* 0x00001004160c7981 */ /* 0x000ee8000c1e9d00 */
[----:B------:R-:W4:Y:S01]  /*06e0*/  LDG.E.128.CONSTANT R16, desc[UR4][R22.64+0x20] ;  /* 0x0000200416107981 */ /* 0x000f22000c1e9d00 */
[----:B------:R-:W-:Y:S01]  /*06f0*/  LOP3.LUT R20, R0, 0x1, RZ, 0xc0, !PT ;  /* 0x0000000100147812 */ /* 0x000fe200078ec0ff */
[----:B------:R-:W-:Y:S01]  /*0700*/  IMAD.MOV.U32 R24, RZ, RZ, 0x20fd8164 ;  /* 0x20fd8164ff187424 */ /* 0x000fe200078e00ff */
[----:B------:R-:W-:Y:S01]  /*0710*/  DSETP.NEU.AND P1, PT, |R2|, +INF , PT ;  /* 0x7ff000000200742a */ /* 0x000fe20003f2d200 */
[----:B------:R-:W-:Y:S01]  /*0720*/  IMAD.MOV.U32 R25, RZ, RZ, 0x3da8ff83 ;  /* 0x3da8ff83ff197424 */ /* 0x000fe200078e00ff */
[----:B------:R-:W-:Y:S01]  /*0730*/  ISETP.NE.U32.AND P0, PT, R20, 0x1, PT ;  /* 0x000000011400780c */ /* 0x000fe20003f05070 */
[----:B------:R-:W-:Y:S01]  /*0740*/  DMUL R20, R6, R6 ;  /* 0x0000000606147228 */ /* 0x000fe20000000000 */
[----:B------:R-:W-:Y:S02]  /*0750*/  BSSY.RECONVERGENT B0, `(.L_x_6) ;  /* 0x000002b000007945 */ /* 0x000fe40003800200 */
[----:B------:R-:W-:-:S02]  /*0760*/  FSEL R24, R24, -8.06006814911005101289e+34, !P0 ;  /* 0xf9785eba18187808 */ /* 0x000fc40004000000 */
[----:B------:R-:W-:-:S06]  /*0770*/  FSEL R25, -R25, 0.11223486810922622681, !P0 ;  /* 0x3de5db6519197808 */ /* 0x000fcc0004000100 */
[----:B--2---:R-:W-:-:S08]  /*0780*/  DFMA R8, R20, R24, R8 ;  /* 0x000000181408722b */ /* 0x004fd00000000008 */
[----:B------:R-:W-:-:S08]  /*0790*/  DFMA R8, R20, R8, R10 ;  /* 0x000000081408722b */ /* 0x000fd0000000000a */
[----:B---3--:R-:W-:-:S08]  /*07a0*/  DFMA R8, R20, R8, R12 ;  /* 0x000000081408722b */ /* 0x008fd0000000000c */
[----:B------:R-:W-:-:S08]  /*07b0*/  DFMA R8, R20, R8, R14 ;  /* 0x000000081408722b */ /* 0x000fd0000000000e */
[----:B----4-:R-:W-:-:S08]  /*07c0*/  DFMA R8, R20, R8, R16 ;  /* 0x000000081408722b */ /* 0x010fd00000000010 */
[----:B------:R-:W-:-:S08]  /*07d0*/  DFMA R8, R20, R8, R18 ;  /* 0x000000081408722b */ /* 0x000fd00000000012 */
[----:B------:R-:W-:Y:S02]  /*07e0*/  DFMA R6, R8, R6, R6 ;  /* 0x000000060806722b */ /* 0x000fe40000000006 */
[----:B------:R-:W-:-:S10]  /*07f0*/  DFMA R8, R20, R8, 1 ;  /* 0x3ff000001408742b */ /* 0x000fd40000000008 */
[----:B------:R-:W-:Y:S02]  /*0800*/  FSEL R10, R8, R6, !P0 ;  /* 0x00000006080a7208 */ /* 0x000fe40004000000 */
[----:B------:R-:W-:Y:S01]  /*0810*/  FSEL R11, R9, R7, !P0 ;  /* 0x00000007090b7208 */ /* 0x000fe20004000000 */
[----:B------:R-:W-:Y:S01]  /*0820*/  @!P1 DMUL R6, RZ, R2 ;  /* 0x00000002ff069228 */ /* 0x000fe20000000000 */
[----:B------:R-:W-:Y:S01]  /*0830*/  LOP3.LUT P0, RZ, R0, 0x2, RZ, 0xc0, !PT ;  /* 0x0000000200ff7812 */ /* 0x000fe2000780c0ff */
[----:B------:R-:W-:-:S03]  /*0840*/  @!P1 IMAD.MOV.U32 R0, RZ, RZ, RZ ;  /* 0x000000ffff009224 */ /* 0x000fc600078e00ff */
[----:B------:R-:W-:-:S10]  /*0850*/  DADD R8, RZ, -R10 ;  /* 0x00000000ff087229 */ /* 0x000fd4000000080a */
[----:B------:R-:W-:Y:S02]  /*0860*/  FSEL R12, R10, R8, !P0 ;  /* 0x000000080a0c7208 */ /* 0x000fe40004000000 */
[----:B------:R-:W-:Y:S01]  /*0870*/  FSEL R13, R11, R9, !P0 ;  /* 0x000000090b0d7208 */ /* 0x000fe20004000000 */
[----:B------:R-:W-:Y:S06]  /*0880*/  @!P1 BRA `(.L_x_7) ;  /* 0x00000000005c9947 */ /* 0x000fec0003800000 */
[----:B------:R-:W-:Y:S01]  /*0890*/  UMOV UR6, 0x6dc9c883 ;  /* 0x6dc9c88300067882 */ /* 0x000fe20000000000 */
[----:B------:R-:W-:Y:S01]  /*08a0*/  UMOV UR7, 0x3fe45f30 ;  /* 0x3fe45f3000077882 */ /* 0x000fe20000000000 */
[C---:B------:R-:W-:Y:S02]  /*08b0*/  DSETP.GE.AND P0, PT, |R2|.reuse, 2.14748364800000000000e+09, PT ;  /* 0x41e000000200742a */ /* 0x040fe40003f06200 */
[----:B------:R-:W-:Y:S01]  /*08c0*/  DMUL R8, R2, UR6 ;  /* 0x0000000602087c28 */ /* 0x000fe20008000000 */
[----:B------:R-:W-:Y:S01]  /*08d0*/  UMOV UR6, 0x54442d18 ;  /* 0x54442d1800067882 */ /* 0x000fe20000000000 */
[----:B------:R-:W-:-:S04]  /*08e0*/  UMOV UR7, 0x3ff921fb ;  /* 0x3ff921fb00077882 */ /* 0x000fc80000000000 */
[----:B------:R-:W0:Y:S08]  /*08f0*/  F2I.F64 R0, R8 ;  /* 0x0000000800007311 */ /* 0x000e300000301100 */
[----:B0-----:R-:W0:Y:S02]  /*0900*/  I2F.F64 R6, R0 ;  /* 0x0000000000067312 */ /* 0x001e240000201c00 */
[----:B0-----:R-:W-:Y:S01]  /*0910*/  DFMA R10, R6, -UR6, R2 ;  /* 0x80000006060a7c2b */ /* 0x001fe20008000002 */
        /* <DEDUP_REMOVED lines=10> */
[----:B------:R-:W-:Y:S05]  /*09c0*/  CALL.REL.NOINC `($_Z16butterfly_kernelP7double2iii$__internal_trig_reduction_slowpathd) ;  /* 0x0000000800347944 */ /* 0x000fea0003c00000 */
[----:B------:R-:W-:Y:S02]  /*09d0*/  IMAD.MOV.U32 R0, RZ, RZ, R8 ;  /* 0x000000ffff007224 */ /* 0x000fe400078e0008 */
[----:B------:R-:W-:Y:S02]  /*09e0*/  IMAD.MOV.U32 R6, RZ, RZ, R10 ;  /* 0x000000ffff067224 */ /* 0x000fe400078e000a */
[----:B------:R-:W-:-:S07]  /*09f0*/  IMAD.MOV.U32 R7, RZ, RZ, R11 ;  /* 0x000000ffff077224 */ /* 0x000fce00078e000b */
.L_x_7:
[----:B------:R-:W-:Y:S05]  /*0a00*/  BSYNC.RECONVERGENT B0 ;  /* 0x0000000000007941 */ /* 0x000fea0003800200 */
.L_x_6:
[----:B------:R-:W0:Y:S01]  /*0a10*/  LDCU.64 UR6, c[0x4][0x8] ;  /* 0x01000100ff0677ac */ /* 0x000e220008000a00 */
[----:B------:R-:W-:Y:S01]  /*0a20*/  IMAD.SHL.U32 R2, R0, 0x40, RZ ;  /* 0x0000004000027824 */ /* 0x000fe200078e00ff */
[----:B------:R-:W1:Y:S04]  /*0a30*/  LDC.64 R14, c[0x0][0x380] ;  /* 0x0000e000ff0e7b82 */ /* 0x000e680000000a00 */
[----:B------:R-:W-:-:S04]  /*0a40*/  LOP3.LUT R2, R2, 0x40, RZ, 0xc0, !PT ;  /* 0x0000004002027812 */ /* 0x000fc800078ec0ff */
[----:B0-----:R-:W-:-:S05]  /*0a50*/  IADD3 R26, P0, PT, R2, UR6, RZ ;  /* 0x00000006021a7c10 */ /* 0x001fca000ff1e0ff */
[----:B------:R-:W-:-:S05]  /*0a60*/  IMAD.X R27, RZ, RZ, UR7, P0 ;  /* 0x00000007ff1b7e24 */ /* 0x000fca00080e06ff */
[----:B------:R-:W2:Y:S04]  /*0a70*/  LDG.E.128.CONSTANT R8, desc[UR4][R26.64] ;  /* 0x000000041a087981 */ /* 0x000ea8000c1e9d00 */
[----:B------:R-:W3:Y:S04]  /*0a80*/  LDG.E.128.CONSTANT R16, desc[UR4][R26.64+0x10] ;  /* 0x000010041a107981 */ /* 0x000ee8000c1e9d00 */
[----:B------:R-:W4:Y:S01]  /*0a90*/  LDG.E.128.CONSTANT R20, desc[UR4][R26.64+0x20] ;  /* 0x000020041a147981 */ /* 0x000f22000c1e9d00 */
[----:B------:R-:W-:Y:S01]  /*0aa0*/  LOP3.LUT R2, R0, 0x1, RZ, 0xc0, !PT ;  /* 0x0000000100027812 */ /* 0x000fe200078ec0ff */
[----:B------:R-:W-:-:S02]  /*0ab0*/  IMAD.MOV.U32 R24, RZ, RZ, 0x20fd8164 ;  /* 0x20fd8164ff187424 */ /* 0x000fc400078e00ff */
[----:B------:R-:W-:Y:S01]  /*0ac0*/  IMAD.MOV.U32 R25, RZ, RZ, 0x3da8ff83 ;  /* 0x3da8ff83ff197424 */ /* 0x000fe200078e00ff */
[----:B------:R-:W-:Y:S01]  /*0ad0*/  ISETP.NE.U32.AND P0, PT, R2, 0x1, PT ;  /* 0x000000010200780c */ /* 0x000fe20003f05070 */
[----:B------:R-:W-:Y:S01]  /*0ae0*/  DMUL R2, R6, R6 ;  /* 0x0000000606027228 */ /* 0x000fe20000000000 */
[----:B-1----:R-:W-:Y:S02]  /*0af0*/  IMAD.WIDE R14, R5, 0x10, R14 ;  /* 0x00000010050e7825 */ /* 0x002fe400078e020e */
[----:B------:R-:W-:Y:S02]  /*0b00*/  FSEL R24, R24, -8.06006814911005101289e+34, !P0 ;  /* 0xf9785eba18187808 */ /* 0x000fe40004000000 */
[----:B------:R-:W-:Y:S01]  /*0b10*/  FSEL R25, -R25, 0.11223486810922622681, !P0 ;  /* 0x3de5db6519197808 */ /* 0x000fe20004000100 */
[----:B------:R-:W-:-:S05]  /*0b20*/  IMAD.WIDE R4, R4, 0x10, R14 ;  /* 0x0000001004047825 */ /* 0x000fca00078e020e */
[----:B--2---:R-:W-:-:S08]  /*0b30*/  DFMA R8, R2, R24, R8 ;  /* 0x000000180208722b */ /* 0x004fd00000000008 */
[C---:B------:R-:W-:Y:S02]  /*0b40*/  DFMA R24, R2.reuse, R8, R10 ;  /* 0x000000080218722b */ /* 0x040fe4000000000a */
[----:B------:R-:W2:Y:S06]  /*0b50*/  LDG.E.128 R8, desc[UR4][R4.64] ;  /* 0x0000000404087981 */ /* 0x000eac000c1e1d00 */
[----:B---3--:R-:W-:-:S08]  /*0b60*/  DFMA R16, R2, R24, R16 ;  /* 0x000000180210722b */ /* 0x008fd00000000010 */
[C---:B------:R-:W-:Y:S02]  /*0b70*/  DFMA R24, R2.reuse, R16, R18 ;  /* 0x000000100218722b */ /* 0x040fe40000000012 */
[----:B------:R-:W3:Y:S06]  /*0b80*/  LDG.E.128 R16, desc[UR4][R14.64] ;  /* 0x000000040e107981 */ /* 0x000eec000c1e1d00 */
[----:B----4-:R-:W-:-:S08]  /*0b90*/  DFMA R20, R2, R24, R20 ;  /* 0x000000180214722b */ /* 0x010fd00000000014 */
[----:B------:R-:W-:-:S08]  /*0ba0*/  DFMA R20, R2, R20, R22 ;  /* 0x000000140214722b */ /* 0x000fd00000000016 */
[----:B------:R-:W-:Y:S02]  /*0bb0*/  DFMA R6, R20, R6, R6 ;  /* 0x000000061406722b */ /* 0x000fe40000000006 */
[----:B------:R-:W-:-:S10]  /*0bc0*/  DFMA R2, R2, R20, 1 ;  /* 0x3ff000000202742b */ /* 0x000fd40000000014 */
[----:B------:R-:W-:Y:S02]  /*0bd0*/  FSEL R6, R2, R6, !P0 ;  /* 0x0000000602067208 */ /* 0x000fe40004000000 */
[----:B------:R-:W-:Y:S02]  /*0be0*/  FSEL R7, R3, R7, !P0 ;  /* 0x0000000703077208 */ /* 0x000fe40004000000 */
[----:B------:R-:W-:-:S04]  /*0bf0*/  LOP3.LUT P0, RZ, R0, 0x2, RZ, 0xc0, !PT ;  /* 0x0000000200ff7812 */ /* 0x000fc8000780c0ff */
[----:B------:R-:W-:-:S10]  /*0c00*/  DADD R2, RZ, -R6 ;  /* 0x00000000ff027229 */ /* 0x000fd40000000806 */
[----:B------:R-:W-:Y:S02]  /*0c10*/  FSEL R2, R6, R2, !P0 ;  /* 0x0000000206027208 */ /* 0x000fe40004000000 */
[----:B------:R-:W-:-:S06]  /*0c20*/  FSEL R3, R7, R3, !P0 ;  /* 0x0000000307037208 */ /* 0x000fcc0004000000 */
[C---:B--2---:R-:W-:Y:S02]  /*0c30*/  DMUL R6, R2.reuse, R10 ;  /* 0x0000000a02067228 */ /* 0x044fe40000000000 */
[----:B------:R-:W-:-:S06]  /*0c40*/  DMUL R2, R2, R8 ;  /* 0x0000000802027228 */ /* 0x000fcc0000000000 */
[C---:B------:R-:W-:Y:S02]  /*0c50*/  DFMA R6, R12.reuse, R8, -R6 ;  /* 0x000000080c06722b */ /* 0x040fe40000000806 */
[----:B------:R-:W-:-:S06]  /*0c60*/  DFMA R2, R12, R10, R2 ;  /* 0x0000000a0c02722b */ /* 0x000fcc0000000002 */
[----:B---3--:R-:W-:Y:S02]  /*0c70*/  DADD R8, R16, R6 ;  /* 0x0000000010087229 */ /* 0x008fe40000000006 */
[----:B------:R-:W-:Y:S02]  /*0c80*/  DADD R10, R18, R2 ;  /* 0x00000000120a7229 */ /* 0x000fe40000000002 */
[----:B------:R-:W-:Y:S02]  /*0c90*/  DADD R16, R16, -R6 ;  /* 0x0000000010107229 */ /* 0x000fe40000000806 */
[----:B------:R-:W-:-:S03]  /*0ca0*/  DADD R18, R18, -R2 ;  /* 0x0000000012127229 */ /* 0x000fc60000000802 */
[----:B------:R-:W-:Y:S04]  /*0cb0*/  STG.E.128 desc[UR4][R14.64], R8 ;  /* 0x000000080e007986 */ /* 0x000fe8000c101d04 */
[----:B------:R-:W-:Y:S01]  /*0cc0*/  STG.E.128 desc[UR4][R4.64], R16 ;  /* 0x0000001004007986 */ /* 0x000fe2000c101d04 */
[----:B------:R-:W-:Y:S05]  /*0cd0*/  EXIT ;  /* 0x000000000000794d */ /* 0x000fea0003800000 */
        .weak           $__internal_0_$__cuda_sm20_div_rn_f64_full
        .type           $__internal_0_$__cuda_sm20_div_rn_f64_full,@function
        .size           $__internal_0_$__cuda_sm20_div_rn_f64_full,($_Z16butterfly_kernelP7double2iii$__internal_trig_reduction_slowpathd - $__internal_0_$__cuda_sm20_div_rn_f64_full)
$__internal_0_$__cuda_sm20_div_rn_f64_full:
[C---:B------:R-:W-:Y:S01]  /*0ce0*/  FSETP.GEU.AND P0, PT, |R7|.reuse, 1.469367938527859385e-39, PT ;  /* 0x001000000700780b */ /* 0x040fe20003f0e200 */
[----:B------:R-:W-:Y:S01]  /*0cf0*/  IMAD.MOV.U32 R10, RZ, RZ, 0x1 ;  /* 0x00000001ff0a7424 */ /* 0x000fe200078e00ff */
[----:B------:R-:W-:Y:S01]  /*0d00*/  LOP3.LUT R2, R7, 0x800fffff, RZ, 0xc0, !PT ;  /* 0x800fffff07027812 */ /* 0x000fe200078ec0ff */
[----:B------:R-:W-:Y:S01]  /*0d10*/  BSSY.RECONVERGENT B1, `(.L_x_8) ;  /* 0x0000055000017945 */ /* 0x000fe20003800200 */
[C---:B------:R-:W-:Y:S02]  /*0d20*/  FSETP.GEU.AND P2, PT, |R9|.reuse, 1.469367938527859385e-39, PT ;  /* 0x001000000900780b */ /* 0x040fe40003f4e200 */
[----:B------:R-:W-:Y:S01]  /*0d30*/  LOP3.LUT R3, R2, 0x3ff00000, RZ, 0xfc, !PT ;  /* 0x3ff0000002037812 */ /* 0x000fe200078efcff */
[----:B------:R-:W-:Y:S01]  /*0d40*/  IMAD.MOV.U32 R2, RZ, RZ, R6 ;  /* 0x000000ffff027224 */ /* 0x000fe200078e0006 */
[----:B------:R-:W-:-:S05]  /*0d50*/  LOP3.LUT R12, R9, 0x7ff00000, RZ, 0xc0, !PT ;  /* 0x7ff00000090c7812 */ /* 0x000fca00078ec0ff */
[----:B------:R-:W-:-:S04]  /*0d60*/  @!P0 DMUL R2, R6, 8.98846567431157953865e+307 ;  /* 0x7fe0000006028828 */ /* 0x000fc80000000000 */
[----:B------:R-:W-:Y:S01]  /*0d70*/  @!P2 LOP3.LUT R13, R7, 0x7ff00000, RZ, 0xc0, !PT ;  /* 0x7ff00000070da812 */ /* 0x000fe200078ec0ff */
[----:B------:R-:W-:Y:S01]  /*0d80*/  @!P2 IMAD.MOV.U32 R18, RZ, RZ, RZ ;  /* 0x000000ffff12a224 */ /* 0x000fe200078e00ff */
[----:B------:R-:W0:Y:S02]  /*0d90*/  MUFU.RCP64H R11, R3 ;  /* 0x00000003000b7308 */ /* 0x000e240000001800 */
[----:B------:R-:W-:Y:S01]  /*0da0*/  @!P2 ISETP.GE.U32.AND P3, PT, R12, R13, PT ;  /* 0x0000000d0c00a20c */ /* 0x000fe20003f66070 */
[----:B------:R-:W-:-:S05]  /*0db0*/  IMAD.MOV.U32 R13, RZ, RZ, 0x1ca00000 ;  /* 0x1ca00000ff0d7424 */ /* 0x000fca00078e00ff */
[----:B------:R-:W-:-:S04]  /*0dc0*/  @!P2 SEL R19, R13, 0x63400000, !P3 ;  /* 0x634000000d13a807 */ /* 0x000fc80005800000 */
[----:B------:R-:W-:-:S04]  /*0dd0*/  @!P2 LOP3.LUT R19, R19, 0x80000000, R9, 0xf8, !PT ;  /* 0x800000001313a812 */ /* 0x000fc800078ef809 */
[----:B------:R-:W-:Y:S01]  /*0de0*/  @!P2 LOP3.LUT R19, R19, 0x100000, RZ, 0xfc, !PT ;  /* 0x001000001313a812 */ /* 0x000fe200078efcff */
[----:B0-----:R-:W-:-:S08]  /*0df0*/  DFMA R14, R10, -R2, 1 ;  /* 0x3ff000000a0e742b */ /* 0x001fd00000000802 */
[----:B------:R-:W-:Y:S01]  /*0e00*/  DFMA R16, R14, R14, R14 ;  /* 0x0000000e0e10722b */ /* 0x000fe2000000000e */
[----:B------:R-:W-:-:S04]  /*0e10*/  LOP3.LUT R15, R7, 0x7ff00000, RZ, 0xc0, !PT ;  /* 0x7ff00000070f7812 */ /* 0x000fc800078ec0ff */
[----:B------:R-:W-:-:S03]  /*0e20*/  ISETP.GE.U32.AND P1, PT, R12, R15, PT ;  /* 0x0000000f0c00720c */ /* 0x000fc60003f26070 */
[----:B------:R-:W-:Y:S01]  /*0e30*/  DFMA R16, R10, R16, R10 ;  /* 0x000000100a10722b */ /* 0x000fe2000000000a */
[----:B------:R-:W-:Y:S01]  /*0e40*/  SEL R11, R13, 0x63400000, !P1 ;  /* 0x634000000d0b7807 */ /* 0x000fe20004800000 */
[----:B------:R-:W-:-:S03]  /*0e50*/  IMAD.MOV.U32 R10, RZ, RZ, R8 ;  /* 0x000000ffff0a7224 */ /* 0x000fc600078e0008 */
[----:B------:R-:W-:-:S03]  /*0e60*/  LOP3.LUT R11, R11, 0x800fffff, R9, 0xf8, !PT ;  /* 0x800fffff0b0b7812 */ /* 0x000fc600078ef809 */
[----:B------:R-:W-:-:S03]  /*0e70*/  DFMA R20, R16, -R2, 1 ;  /* 0x3ff000001014742b */ /* 0x000fc60000000802 */
[----:B------:R-:W-:-:S05]  /*0e80*/  @!P2 DFMA R10, R10, 2, -R18 ;  /* 0x400000000a0aa82b */ /* 0x000fca0000000812 */
[----:B------:R-:W-:Y:S01]  /*0e90*/  DFMA R16, R16, R20, R16 ;  /* 0x000000141010722b */ /* 0x000fe20000000010 */
[----:B------:R-:W-:Y:S02]  /*0ea0*/  IMAD.MOV.U32 R21, RZ, RZ, R12 ;  /* 0x000000ffff157224 */ /* 0x000fe400078e000c */
[----:B------:R-:W-:Y:S01]  /*0eb0*/  IMAD.MOV.U32 R20, RZ, RZ, R15 ;  /* 0x000000ffff147224 */ /* 0x000fe200078e000f */
[----:B------:R-:W-:Y:S02]  /*0ec0*/  @!P0 LOP3.LUT R20, R3, 0x7ff00000, RZ, 0xc0, !PT ;  /* 0x7ff0000003148812 */ /* 0x000fe400078ec0ff */
[----:B------:R-:W-:Y:S02]  /*0ed0*/  @!P2 LOP3.LUT R21, R11, 0x7ff00000, RZ, 0xc0, !PT ;  /* 0x7ff000000b15a812 */ /* 0x000fe400078ec0ff */
[----:B------:R-:W-:Y:S01]  /*0ee0*/  DMUL R18, R16, R10 ;  /* 0x0000000a10127228 */ /* 0x000fe20000000000 */
[----:B------:R-:W-:Y:S02]  /*0ef0*/  VIADD R23, R20, 0xffffffff ;  /* 0xffffffff14177836 */ /* 0x000fe40000000000 */
[----:B------:R-:W-:-:S05]  /*0f00*/  VIADD R22, R21, 0xffffffff ;  /* 0xffffffff15167836 */ /* 0x000fca0000000000 */
[----:B------:R-:W-:Y:S01]  /*0f10*/  DFMA R14, R18, -R2, R10 ;  /* 0x80000002120e722b */ /* 0x000fe2000000000a */
[----:B------:R-:W-:-:S04]  /*0f20*/  ISETP.GT.U32.AND P0, PT, R22, 0x7feffffe, PT ;  /* 0x7feffffe1600780c */ /* 0x000fc80003f04070 */
[----:B------:R-:W-:-:S03]  /*0f30*/  ISETP.GT.U32.OR P0, PT, R23, 0x7feffffe, P0 ;  /* 0x7feffffe1700780c */ /* 0x000fc60000704470 */
[----:B------:R-:W-:-:S10]  /*0f40*/  DFMA R14, R16, R14, R18 ;  /* 0x0000000e100e722b */ /* 0x000fd40000000012 */
[----:B------:R-:W-:Y:S05]  /*0f50*/  @P0 BRA `(.L_x_9) ;  /* 0x00000000006c0947 */ /* 0x000fea0003800000 */
[----:B------:R-:W-:-:S04]  /*0f60*/  LOP3.LUT R9, R7, 0x7ff00000, RZ, 0xc0, !PT ;  /* 0x7ff0000007097812 */ /* 0x000fc800078ec0ff */
[CC--:B------:R-:W-:Y:S02]  /*0f70*/  VIADDMNMX R8, R12.reuse, -R9.reuse, 0xb9600000, !PT ;  /* 0xb96000000c087446 */ /* 0x0c0fe40007800909 */
[----:B------:R-:W-:Y:S02]  /*0f80*/  ISETP.GE.U32.AND P0, PT, R12, R9, PT ;  /* 0x000000090c00720c */ /* 0x000fe40003f06070 */
[----:B------:R-:W-:Y:S02]  /*0f90*/  VIMNMX R8, PT, PT, R8, 0x46a00000, PT ;  /* 0x46a0000008087848 */ /* 0x000fe40003fe0100 */
[----:B------:R-:W-:-:S05]  /*0fa0*/  SEL R13, R13, 0x63400000, !P0 ;  /* 0x634000000d0d7807 */ /* 0x000fca0004000000 */
[----:B------:R-:W-:Y:S02]  /*0fb0*/  IMAD.IADD R16, R8, 0x1, -R13 ;  /* 0x0000000108107824 */ /* 0x000fe400078e0a0d */
[----:B------:R-:W-:Y:S02]  /*0fc0*/  IMAD.MOV.U32 R8, RZ, RZ, RZ ;  /* 0x000000ffff087224 */ /* 0x000fe400078e00ff */
[----:B------:R-:W-:-:S06]  /*0fd0*/  VIADD R9, R16, 0x7fe00000 ;  /* 0x7fe0000010097836 */ /* 0x000fcc0000000000 */
[----:B------:R-:W-:-:S10]  /*0fe0*/  DMUL R12, R14, R8 ;  /* 0x000000080e0c7228 */ /* 0x000fd40000000000 */
[----:B------:R-:W-:-:S13]  /*0ff0*/  FSETP.GTU.AND P0, PT, |R13|, 1.469367938527859385e-39, PT ;  /* 0x001000000d00780b */ /* 0x000fda0003f0c200 */
[----:B------:R-:W-:Y:S05]  /*1000*/  @P0 BRA `(.L_x_10) ;  /* 0x0000000000940947 */ /* 0x000fea0003800000 */
[----:B------:R-:W-:Y:S01]  /*1010*/  DFMA R2, R14, -R2, R10 ;  /* 0x800000020e02722b */ /* 0x000fe2000000000a */
[----:B------:R-:W-:-:S09]  /*1020*/  IMAD.MOV.U32 R8, RZ, RZ, RZ ;  /* 0x000000ffff087224 */ /* 0x000fd200078e00ff */
[C---:B------:R-:W-:Y:S02]  /*1030*/  FSETP.NEU.AND P0, PT, R3.reuse, RZ, PT ;  /* 0x000000ff0300720b */ /* 0x040fe40003f0d000 */
[----:B------:R-:W-:-:S04]  /*1040*/  LOP3.LUT R7, R3, 0x80000000, R7, 0x48, !PT ;  /* 0x8000000003077812 */ /* 0x000fc800078e4807 */
[----:B------:R-:W-:-:S07]  /*1050*/  LOP3.LUT R9, R7, R9, RZ, 0xfc, !PT ;  /* 0x0000000907097212 */ /* 0x000fce00078efcff */
[----:B------:R-:W-:Y:S05]  /*1060*/  @!P0 BRA `(.L_x_10) ;  /* 0x00000000007c8947 */ /* 0x000fea0003800000 */
[----:B------:R-:W-:Y:S01]  /*1070*/  IMAD.MOV R3, RZ, RZ, -R16 ;  /* 0x000000ffff037224 */ /* 0x000fe200078e0a10 */
[----:B------:R-:W-:Y:S01]  /*1080*/  DMUL.RP R8, R14, R8 ;  /* 0x000000080e087228 */ /* 0x000fe20000008000 */
[----:B------:R-:W-:-:S06]  /*1090*/  IMAD.MOV.U32 R2, RZ, RZ, RZ ;  /* 0x000000ffff027224 */ /* 0x000fcc00078e00ff */
[----:B------:R-:W-:-:S03]  /*10a0*/  DFMA R2, R12, -R2, R14 ;  /* 0x800000020c02722b */ /* 0x000fc6000000000e */
[----:B------:R-:W-:-:S03]  /*10b0*/  LOP3.LUT R7, R9, R7, RZ, 0x3c, !PT ;  /* 0x0000000709077212 */ /* 0x000fc600078e3cff */
[----:B------:R-:W-:-:S04]  /*10c0*/  IADD3 R2, PT, PT, -R16, -0x43300000, RZ ;  /* 0xbcd0000010027810 */ /* 0x000fc80007ffe1ff */
[----:B------:R-:W-:-:S04]  /*10d0*/  FSETP.NEU.AND P0, PT, |R3|, R2, PT ;  /* 0x000000020300720b */ /* 0x000fc80003f0d200 */
[----:B------:R-:W-:Y:S02]  /*10e0*/  FSEL R12, R8, R12, !P0 ;  /* 0x0000000c080c7208 */ /* 0x000fe40004000000 */
[----:B------:R-:W-:Y:S01]  /*10f0*/  FSEL R13, R7, R13, !P0 ;  /* 0x0000000d070d7208 */ /* 0x000fe20004000000 */
[----:B------:R-:W-:Y:S06]  /*1100*/  BRA `(.L_x_10) ;  /* 0x0000000000547947 */ /* 0x000fec0003800000 */
.L_x_9:
[----:B------:R-:W-:-:S14]  /*1110*/  DSETP.NAN.AND P0, PT, R8, R8, PT ;  /* 0x000000080800722a */ /* 0x000fdc0003f08000 */
[----:B------:R-:W-:Y:S05]  /*1120*/  @P0 BRA `(.L_x_11) ;  /* 0x0000000000440947 */ /* 0x000fea0003800000 */
[----:B------:R-:W-:-:S14]  /*1130*/  DSETP.NAN.AND P0, PT, R6, R6, PT ;  /* 0x000000060600722a */ /* 0x000fdc0003f08000 */
[----:B------:R-:W-:Y:S05]  /*1140*/  @P0 BRA `(.L_x_12) ;  /* 0x0000000000300947 */ /* 0x000fea0003800000 */
[----:B------:R-:W-:Y:S01]  /*1150*/  ISETP.NE.AND P0, PT, R21, R20, PT ;  /* 0x000000141500720c */ /* 0x000fe20003f05270 */
[----:B------:R-:W-:Y:S02]  /*1160*/  IMAD.MOV.U32 R12, RZ, RZ, 0x0 ;  /* 0x00000000ff0c7424 */ /* 0x000fe400078e00ff */
[----:B------:R-:W-:-:S10]  /*1170*/  IMAD.MOV.U32 R13, RZ, RZ, -0x80000 ;  /* 0xfff80000ff0d7424 */ /* 0x000fd400078e00ff */
[----:B------:R-:W-:Y:S05]  /*1180*/  @!P0 BRA `(.L_x_10) ;  /* 0x0000000000348947 */ /* 0x000fea0003800000 */
[----:B------:R-:W-:Y:S02]  /*1190*/  ISETP.NE.AND P0, PT, R21, 0x7ff00000, PT ;  /* 0x7ff000001500780c */ /* 0x000fe40003f05270 */
[----:B------:R-:W-:Y:S02]  /*11a0*/  LOP3.LUT R13, R9, 0x80000000, R7, 0x48, !PT ;  /* 0x80000000090d7812 */ /* 0x000fe400078e4807 */
[----:B------:R-:W-:-:S13]  /*11b0*/  ISETP.EQ.OR P0, PT, R20, RZ, !P0 ;  /* 0x000000ff1400720c */ /* 0x000fda0004702670 */
[----:B------:R-:W-:Y:S01]  /*11c0*/  @P0 LOP3.LUT R2, R13, 0x7ff00000, RZ, 0xfc, !PT ;  /* 0x7ff000000d020812 */ /* 0x000fe200078efcff */
[----:B------:R-:W-:Y:S02]  /*11d0*/  @!P0 IMAD.MOV.U32 R12, RZ, RZ, RZ ;  /* 0x000000ffff0c8224 */ /* 0x000fe400078e00ff */
[----:B------:R-:W-:Y:S02]  /*11e0*/  @P0 IMAD.MOV.U32 R12, RZ, RZ, RZ ;  /* 0x000000ffff0c0224 */ /* 0x000fe400078e00ff */
[----:B------:R-:W-:Y:S01]  /*11f0*/  @P0 IMAD.MOV.U32 R13, RZ, RZ, R2 ;  /* 0x000000ffff0d0224 */ /* 0x000fe200078e0002 */
[----:B------:R-:W-:Y:S06]  /*1200*/  BRA `(.L_x_10) ;  /* 0x0000000000147947 */ /* 0x000fec0003800000 */
.L_x_12:
[----:B------:R-:W-:Y:S01]  /*1210*/  LOP3.LUT R13, R7, 0x80000, RZ, 0xfc, !PT ;  /* 0x00080000070d7812 */ /* 0x000fe200078efcff */
[----:B------:R-:W-:Y:S01]  /*1220*/  IMAD.MOV.U32 R12, RZ, RZ, R6 ;  /* 0x000000ffff0c7224 */ /* 0x000fe200078e0006 */
[----:B------:R-:W-:Y:S06]  /*1230*/  BRA `(.L_x_10) ;  /* 0x0000000000087947 */ /* 0x000fec0003800000 */
.L_x_11:
[----:B------:R-:W-:Y:S01]  /*1240*/  LOP3.LUT R13, R9, 0x80000, RZ, 0xfc, !PT ;  /* 0x00080000090d7812 */ /* 0x000fe200078efcff */
[----:B------:R-:W-:-:S07]  /*1250*/  IMAD.MOV.U32 R12, RZ, RZ, R8 ;  /* 0x000000ffff0c7224 */ /* 0x000fce00078e0008 */
.L_x_10:
[----:B------:R-:W-:Y:S05]  /*1260*/  BSYNC.RECONVERGENT B1 ;  /* 0x0000000000017941 */ /* 0x000fea0003800200 */
.L_x_8:
[----:B------:R-:W-:Y:S02]  /*1270*/  IMAD.MOV.U32 R2, RZ, RZ, R0 ;  /* 0x000000ffff027224 */ /* 0x000fe400078e0000 */
[----:B------:R-:W-:-:S04]  /*1280*/  IMAD.MOV.U32 R3, RZ, RZ, 0x0 ;  /* 0x00000000ff037424 */ /* 0x000fc800078e00ff */
[----:B------:R-:W-:Y:S05]  /*1290*/  RET.REL.NODEC R2 `(_Z16butterfly_kernelP7double2iii) ;  /* 0xffffffec02587950 */ /* 0x000fea0003c3ffff */
        .type           $_Z16butterfly_kernelP7double2iii$__internal_trig_reduction_slowpathd,@function
        .size           $_Z16butterfly_kernelP7double2iii$__internal_trig_reduction_slowpathd,(.L_x_22 - $_Z16butterfly_kernelP7double2iii$__internal_trig_reduction_slowpathd)
$_Z16butterfly_kernelP7double2iii$__internal_trig_reduction_slowpathd:
[--C-:B------:R-:W-:Y:S01]  /*12a0*/  SHF.R.U32.HI R7, RZ, 0x14, R6.reuse ;  /* 0x00000014ff077819 */ /* 0x100fe20000011606 */
[----:B------:R-:W-:Y:S02]  /*12b0*/  IMAD.MOV.U32 R11, RZ, RZ, R6 ;  /* 0x000000ffff0b7224 */ /* 0x000fe400078e0006 */
[----:B------:R-:W-:Y:S01]  /*12c0*/  IMAD.MOV.U32 R8, RZ, RZ, RZ ;  /* 0x000000ffff087224 */ /* 0x000fe200078e00ff */
[----:B------:R-:W-:-:S04]  /*12d0*/  LOP3.LUT R9, R7, 0x7ff, RZ, 0xc0, !PT ;  /* 0x000007ff07097812 */ /* 0x000fc800078ec0ff */
[----:B------:R-:W-:-:S13]  /*12e0*/  ISETP.NE.AND P0, PT, R9, 0x7ff, PT ;  /* 0x000007ff0900780c */ /* 0x000fda0003f05270 */
[----:B------:R-:W-:Y:S05]  /*12f0*/  @!P0 BRA `(.L_x_13) ;  /* 0x0000000800488947 */ /* 0x000fea0003800000 */
[----:B------:R-:W-:Y:S01]  /*1300*/  VIADD R9, R9, 0xfffffc00 ;  /* 0xfffffc0009097836 */ /* 0x000fe20000000000 */
[----:B------:R-:W-:Y:S01]  /*1310*/  BSSY.RECONVERGENT B2, `(.L_x_14) ;  /* 0x000002f000027945 */ /* 0x000fe20003800200 */
[----:B------:R-:W-:-:S03]  /*1320*/  CS2R R16, SRZ ;  /* 0x0000000000107805 */ /* 0x000fc6000001ff00 */
[----:B------:R-:W-:Y:S02]  /*1330*/  SHF.R.U32.HI R8, RZ, 0x6, R9 ;  /* 0x00000006ff087819 */ /* 0x000fe40000011609 */
[----:B------:R-:W-:Y:S02]  /*1340*/  ISETP.GE.U32.AND P0, PT, R9, 0x80, PT ;  /* 0x000000800900780c */ /* 0x000fe40003f06070 */
[C---:B------:R-:W-:Y:S02]  /*1350*/  IADD3 R9, PT, PT, -R8.reuse, 0x13, RZ ;  /* 0x0000001308097810 */ /* 0x040fe40007ffe1ff */
[----:B------:R-:W-:Y:S02]  /*1360*/  IADD3 R23, PT, PT, -R8, 0xf, RZ ;  /* 0x0000000f08177810 */ /* 0x000fe40007ffe1ff */
[----:B------:R-:W-:-:S04]  /*1370*/  SEL R9, R9, 0x12, P0 ;  /* 0x0000001209097807 */ /* 0x000fc80000000000 */
[----:B------:R-:W-:-:S13]  /*1380*/  ISETP.GE.AND P0, PT, R23, R9, PT ;  /* 0x000000091700720c */ /* 0x000fda0003f06270 */
[----:B------:R-:W-:Y:S05]  /*1390*/  @P0 BRA `(.L_x_15) ;  /* 0x0000000000980947 */ /* 0x000fea0003800000 */
[----:B------:R-:W0:Y:S01]  /*13a0*/  LDC.64 R14, c[0x0][0x358] ;  /* 0x0000d600ff0e7b82 */ /* 0x000e220000000a00 */
[C---:B------:R-:W-:Y:S01]  /*13b0*/  SHF.L.U64.HI R18, R10.reuse, 0xb, R11 ;  /* 0x0000000b0a127819 */ /* 0x040fe2000001020b */
[----:B------:R-:W-:Y:S01]  /*13c0*/  BSSY.RECONVERGENT B3, `(.L_x_16) ;  /* 0x0000022000037945 */ /* 0x000fe20003800200 */
[----:B------:R-:W-:Y:S01]  /*13d0*/  IMAD.SHL.U32 R11, R10, 0x800, RZ ;  /* 0x000008000a0b7824 */ /* 0x000fe200078e00ff */
[----:B------:R-:W-:Y:S01]  /*13e0*/  IADD3 R21, PT, PT, RZ, -R8, -R9 ;  /* 0x80000008ff157210 */ /* 0x000fe20007ffe809 */
[----:B------:R-:W-:Y:S01]  /*13f0*/  IMAD.MOV.U32 R20, RZ, RZ, RZ ;  /* 0x000000ffff147224 */ /* 0x000fe200078e00ff */
[----:B------:R-:W-:Y:S02]  /*1400*/  CS2R R16, SRZ ;  /* 0x0000000000107805 */ /* 0x000fe4000001ff00 */
[----:B------:R-:W-:-:S07]  /*1410*/  LOP3.LUT R10, R18, 0x80000000, RZ, 0xfc, !PT ;  /* 0x80000000120a7812 */ /* 0x000fce00078efcff */
.L_x_17:
[----:B------:R-:W1:Y:S01]  /*1420*/  LDC.64 R18, c[0x4][RZ] ;  /* 0x01000000ff127b82 */ /* 0x000e620000000a00 */
[----:B0-----:R-:W-:Y:S02]  /*1430*/  R2UR UR6, R14 ;  /* 0x000000000e0672ca */ /* 0x001fe400000e0000 */
[----:B------:R-:W-:Y:S01]  /*1440*/  R2UR UR7, R15 ;  /* 0x000000000f0772ca */ /* 0x000fe200000e0000 */
[----:B-1----:R-:W-:-:S12]  /*1450*/  IMAD.WIDE R18, R23, 0x8, R18 ;  /* 0x0000000817127825 */ /* 0x002fd800078e0212 */
[----:B------:R-:W2:Y:S01]  /*1460*/  LDG.E.64.CONSTANT R18, desc[UR6][R18.64] ;  /* 0x0000000612127981 */ /* 0x000ea2000c1e9b00 */
[----:B------:R-:W-:Y:S02]  /*1470*/  VIADD R21, R21, 0x1 ;  /* 0x0000000115157836 */ /* 0x000fe40000000000 */
[----:B------:R-:W-:Y:S02]  /*1480*/  VIADD R23, R23, 0x1 ;  /* 0x0000000117177836 */ /* 0x000fe40000000000 */
[----:B--2---:R-:W-:-:S04]  /*1490*/  IMAD.WIDE.U32 R16, P2, R18, R11, R16 ;  /* 0x0000000b12107225 */ /* 0x004fc80007840010 */
[----:B------:R-:W-:Y:S02]  /*14a0*/  IMAD R25, R18, R10, RZ ;  /* 0x0000000a12197224 */ /* 0x000fe400078e02ff */
[CC--:B------:R-:W-:Y:S02]  /*14b0*/  IMAD R22, R19.reuse, R11.reuse, RZ ;  /* 0x0000000b13167224 */ /* 0x0c0fe400078e02ff */
[----:B------:R-:W-:Y:S01]  /*14c0*/  IMAD.HI.U32 R27, R19, R11, RZ ;  /* 0x0000000b131b7227 */ /* 0x000fe200078e00ff */
[----:B------:R-:W-:-:S03]  /*14d0*/  IADD3 R17, P0, PT, R25, R17, RZ ;  /* 0x0000001119117210 */ /* 0x000fc60007f1e0ff */
[----:B------:R-:W-:Y:S01]  /*14e0*/  IMAD R25, R20, 0x8, R1 ;  /* 0x0000000814197824 */ /* 0x000fe200078e0201 */
[----:B------:R-:W-:Y:S01]  /*14f0*/  IADD3 R17, P1, PT, R22, R17, RZ ;  /* 0x0000001116117210 */ /* 0x000fe20007f3e0ff */
[----:B------:R-:W-:-:S04]  /*1500*/  IMAD.HI.U32 R22, R18, R10, RZ ;  /* 0x0000000a12167227 */ /* 0x000fc800078e00ff */
[----:B------:R-:W-:Y:S01]  /*1510*/  IMAD.X R18, RZ, RZ, R22, P2 ;  /* 0x000000ffff127224 */ /* 0x000fe200010e0616 */
[----:B------:R0:W-:Y:S01]  /*1520*/  STL.64 [R25], R16 ;  /* 0x0000001019007387 */ /* 0x0001e20000100a00 */
[----:B------:R-:W-:-:S03]  /*1530*/  IMAD.HI.U32 R22, R19, R10, RZ ;  /* 0x0000000a13167227 */ /* 0x000fc600078e00ff */
[----:B------:R-:W-:Y:S01]  /*1540*/  IADD3.X R18, P0, PT, R27, R18, RZ, P0, !PT ;  /* 0x000000121b127210 */ /* 0x000fe2000071e4ff */
[----:B------:R-:W-:Y:S02]  /*1550*/  IMAD R19, R19, R10, RZ ;  /* 0x0000000a13137224 */ /* 0x000fe400078e02ff */
[----:B------:R-:W-:-:S03]  /*1560*/  VIADD R20, R20, 0x1 ;  /* 0x0000000114147836 */ /* 0x000fc60000000000 */
[----:B------:R-:W-:Y:S01]  /*1570*/  IADD3.X R19, P1, PT, R19, R18, RZ, P1, !PT ;  /* 0x0000001213137210 */ /* 0x000fe20000f3e4ff */
[----:B------:R-:W-:Y:S01]  /*1580*/  IMAD.X R18, RZ, RZ, R22, P0 ;  /* 0x000000ffff127224 */ /* 0x000fe200000e0616 */
[----:B------:R-:W-:-:S03]  /*1590*/  ISETP.NE.AND P0, PT, R21, -0xf, PT ;  /* 0xfffffff11500780c */ /* 0x000fc60003f05270 */
[----:B------:R-:W-:Y:S02]  /*15a0*/  IMAD.X R18, RZ, RZ, R18, P1 ;  /* 0x000000ffff127224 */ /* 0x000fe400008e0612 */
[----:B0-----:R-:W-:Y:S02]  /*15b0*/  IMAD.MOV.U32 R16, RZ, RZ, R19 ;  /* 0x000000ffff107224 */ /* 0x001fe400078e0013 */
[----:B------:R-:W-:-:S06]  /*15c0*/  IMAD.MOV.U32 R17, RZ, RZ, R18 ;  /* 0x000000ffff117224 */ /* 0x000fcc00078e0012 */
[----:B------:R-:W-:Y:S05]  /*15d0*/  @P0 BRA `(.L_x_17) ;  /* 0xfffffffc00900947 */ /* 0x000fea000383ffff */
[----:B------:R-:W-:Y:S05]  /*15e0*/  BSYNC.RECONVERGENT B3 ;  /* 0x0000000000037941 */ /* 0x000fea0003800200 */
.L_x_16:
[----:B------:R-:W-:-:S07]  /*15f0*/  IMAD.MOV.U32 R23, RZ, RZ, R9 ;  /* 0x000000ffff177224 */ /* 0x000fce00078e0009 */
.L_x_15:
[----:B------:R-:W-:Y:S05]  /*1600*/  BSYNC.RECONVERGENT B2 ;  /* 0x0000000000027941 */ /* 0x000fea0003800200 */
.L_x_14:
[----:B------:R-:W-:Y:S01]  /*1610*/  LOP3.LUT P0, R21, R7, 0x3f, RZ, 0xc0, !PT ;  /* 0x0000003f07157812 */ /* 0x000fe2000780c0ff */
[----:B------:R-:W-:-:S04]  /*1620*/  IMAD.IADD R8, R8, 0x1, R23 ;  /* 0x0000000108087824 */ /* 0x000fc800078e0217 */
[----:B------:R-:W-:-:S05]  /*1630*/  IMAD.U32 R15, R8, 0x8, R1 ;  /* 0x00000008080f7824 */ /* 0x000fca00078e0001 */
[----:B------:R0:W-:Y:S04]  /*1640*/  STL.64 [R15+-0x78], R16 ;  /* 0xffff88100f007387 */ /* 0x0001e80000100a00 */
[----:B------:R-:W2:Y:S04]  /*1650*/  @P0 LDL.64 R18, [R1+0x8] ;  /* 0x0000080001120983 */ /* 0x000ea80000100a00 */
[----:B------:R-:W3:Y:S04]  /*1660*/  LDL.64 R10, [R1+0x10] ;  /* 0x00001000010a7983 */ /* 0x000ee80000100a00 */
[----:B------:R-:W4:Y:S01]  /*1670*/  LDL.64 R8, [R1+0x18] ;  /* 0x0000180001087983 */ /* 0x000f220000100a00 */
[----:B------:R-:W-:Y:S01]  /*1680*/  @P0 LOP3.LUT R7, R21, 0x3f, RZ, 0x3c, !PT ;  /* 0x0000003f15070812 */ /* 0x000fe200078e3cff */
[----:B------:R-:W-:Y:S01]  /*1690*/  BSSY.RECONVERGENT B2, `(.L_x_18) ;  /* 0x0000034000027945 */ /* 0x000fe20003800200 */
[----:B--2---:R-:W-:-:S02]  /*16a0*/  @P0 SHF.R.U64 R14, R18, 0x1, R19 ;  /* 0x00000001120e0819 */ /* 0x004fc40000001213 */
[----:B------:R-:W-:Y:S02]  /*16b0*/  @P0 SHF.R.U32.HI R18, RZ, 0x1, R19 ;  /* 0x00000001ff120819 */ /* 0x000fe40000011613 */
[----:B---3--:R-:W-:Y:S02]  /*16c0*/  @P0 SHF.L.U32 R19, R10, R21, RZ ;  /* 0x000000150a130219 */ /* 0x008fe400000006ff */
[----:B------:R-:W-:Y:S02]  /*16d0*/  @P0 SHF.R.U64 R14, R14, R7, R18 ;  /* 0x000000070e0e0219 */ /* 0x000fe40000001212 */
[--C-:B------:R-:W-:Y:S02]  /*16e0*/  @P0 SHF.R.U32.HI R24, RZ, 0x1, R11.reuse ;  /* 0x00000001ff180819 */ /* 0x100fe4000001160b */
[C-C-:B------:R-:W-:Y:S02]  /*16f0*/  @P0 SHF.R.U64 R22, R10.reuse, 0x1, R11.reuse ;  /* 0x000000010a160819 */ /* 0x140fe4000000120b */
[----:B------:R-:W-:-:S02]  /*1700*/  @P0 SHF.L.U64.HI R20, R10, R21, R11 ;  /* 0x000000150a140219 */ /* 0x000fc4000001020b */
[----:B0-----:R-:W-:Y:S02]  /*1710*/  @P0 SHF.R.U32.HI R15, RZ, R7, R18 ;  /* 0x00000007ff0f0219 */ /* 0x001fe40000011612 */
[----:B------:R-:W-:Y:S02]  /*1720*/  @P0 LOP3.LUT R10, R19, R14, RZ, 0xfc, !PT ;  /* 0x0000000e130a0212 */ /* 0x000fe400078efcff */
[----:B----4-:R-:W-:Y:S02]  /*1730*/  @P0 SHF.L.U32 R16, R8, R21, RZ ;  /* 0x0000001508100219 */ /* 0x010fe400000006ff */
[----:B------:R-:W-:Y:S01]  /*1740*/  @P0 SHF.R.U64 R17, R22, R7, R24 ;  /* 0x0000000716110219 */ /* 0x000fe20000001218 */
[----:B------:R-:W-:Y:S01]  /*1750*/  IMAD.SHL.U32 R14, R10, 0x4, RZ ;  /* 0x000000040a0e7824 */ /* 0x000fe200078e00ff */
[----:B------:R-:W-:Y:S02]  /*1760*/  @P0 LOP3.LUT R11, R20, R15, RZ, 0xfc, !PT ;  /* 0x0000000f140b0212 */ /* 0x000fe400078efcff */
[----:B------:R-:W-:-:S02]  /*1770*/  @P0 SHF.L.U64.HI R20, R8, R21, R9 ;  /* 0x0000001508140219 */ /* 0x000fc40000010209 */
[----:B------:R-:W-:Y:S02]  /*1780*/  @P0 SHF.R.U32.HI R7, RZ, R7, R24 ;  /* 0x00000007ff070219 */ /* 0x000fe40000011618 */
[----:B------:R-:W-:Y:S02]  /*1790*/  @P0 LOP3.LUT R8, R16, R17, RZ, 0xfc, !PT ;  /* 0x0000001110080212 */ /* 0x000fe400078efcff */
[----:B------:R-:W-:Y:S02]  /*17a0*/  SHF.L.U64.HI R18, R10, 0x2, R11 ;  /* 0x000000020a127819 */ /* 0x000fe4000001020b */
[----:B------:R-:W-:Y:S02]  /*17b0*/  @P0 LOP3.LUT R9, R20, R7, RZ, 0xfc, !PT ;  /* 0x0000000714090212 */ /* 0x000fe400078efcff */
[----:B------:R-:W-:Y:S02]  /*17c0*/  SHF.L.W.U32.HI R11, R11, 0x2, R8 ;  /* 0x000000020b0b7819 */ /* 0x000fe40000010e08 */
[----:B------:R-:W-:-:S02]  /*17d0*/  IADD3 RZ, P0, PT, RZ, -R14, RZ ;  /* 0x8000000effff7210 */ /* 0x000fc40007f1e0ff */
[----:B------:R-:W-:Y:S02]  /*17e0*/  LOP3.LUT R7, RZ, R18, RZ, 0x33, !PT ;  /* 0x00000012ff077212 */ /* 0x000fe400078e33ff */
[----:B------:R-:W-:Y:S02]  /*17f0*/  SHF.L.W.U32.HI R8, R8, 0x2, R9 ;  /* 0x0000000208087819 */ /* 0x000fe40000010e09 */
[----:B------:R-:W-:Y:S02]  /*1800*/  LOP3.LUT R10, RZ, R11, RZ, 0x33, !PT ;  /* 0x0000000bff0a7212 */ /* 0x000fe400078e33ff */
[----:B------:R-:W-:Y:S02]  /*1810*/  IADD3.X R15, P0, PT, RZ, R7, RZ, P0, !PT ;  /* 0x00000007ff0f7210 */ /* 0x000fe4000071e4ff */
[----:B------:R-:W-:Y:S02]  /*1820*/  LOP3.LUT R7, RZ, R8, RZ, 0x33, !PT ;  /* 0x00000008ff077212 */ /* 0x000fe400078e33ff */
[----:B------:R-:W-:-:S02]  /*1830*/  IADD3.X R10, P1, PT, RZ, R10, RZ, P0, !PT ;  /* 0x0000000aff0a7210 */ /* 0x000fc4000073e4ff */
[----:B------:R-:W-:-:S03]  /*1840*/  ISETP.GT.U32.AND P2, PT, R11, -0x1, PT ;  /* 0xffffffff0b00780c */ /* 0x000fc60003f44070 */
[----:B------:R-:W-:Y:S01]  /*1850*/  IMAD.X R7, RZ, RZ, R7, P1 ;  /* 0x000000ffff077224 */ /* 0x000fe200008e0607 */
[----:B------:R-:W-:-:S04]  /*1860*/  ISETP.GT.AND.EX P0, PT, R8, -0x1, PT, P2 ;  /* 0xffffffff0800780c */ /* 0x000fc80003f04320 */
[----:B------:R-:W-:Y:S02]  /*1870*/  SEL R7, R8, R7, P0 ;  /* 0x0000000708077207 */ /* 0x000fe40000000000 */
[----:B------:R-:W-:Y:S02]  /*1880*/  SEL R16, R11, R10, P0 ;  /* 0x0000000a0b107207 */ /* 0x000fe40000000000 */
[----:B------:R-:W-:-:S04]  /*1890*/  ISETP.NE.U32.AND P1, PT, R7, RZ, PT ;  /* 0x000000ff0700720c */ /* 0x000fc80003f25070 */
[----:B------:R-:W-:Y:S01]  /*18a0*/  SEL R11, R16, R7, !P1 ;  /* 0x00000007100b7207 */ /* 0x000fe20004800000 */
[----:B------:R-:W-:-:S05]  /*18b0*/  @!P0 IMAD.MOV R14, RZ, RZ, -R14 ;  /* 0x000000ffff0e8224 */ /* 0x000fca00078e0a0e */
[----:B------:R-:W0:Y:S02]  /*18c0*/  FLO.U32 R11, R11 ;  /* 0x0000000b000b7300 */ /* 0x000e2400000e0000 */
[C---:B0-----:R-:W-:Y:S02]  /*18d0*/  IADD3 R17, PT, PT, -R11.reuse, 0x1f, RZ ;  /* 0x0000001f0b117810 */ /* 0x041fe40007ffe1ff */
[----:B------:R-:W-:-:S03]  /*18e0*/  IADD3 R10, PT, PT, -R11, 0x3f, RZ ;  /* 0x0000003f0b0a7810 */ /* 0x000fc60007ffe1ff */
[----:B------:R-:W-:Y:S01]  /*18f0*/  @P1 IMAD.MOV R10, RZ, RZ, R17 ;  /* 0x000000ffff0a1224 */ /* 0x000fe200078e0211 */
[----:B------:R-:W-:-:S04]  /*1900*/  SEL R17, R18, R15, P0 ;  /* 0x0000000f12117207 */ /* 0x000fc80000000000 */
[----:B------:R-:W-:-:S13]  /*1910*/  ISETP.NE.AND P1, PT, R10, RZ, PT ;  /* 0x000000ff0a00720c */ /* 0x000fda0003f25270 */
[----:B------:R-:W-:Y:S05]  /*1920*/  @!P1 BRA `(.L_x_19) ;  /* 0x0000000000289947 */ /* 0x000fea0003800000 */
[----:B------:R-:W-:Y:S02]  /*1930*/  LOP3.LUT R11, R10, 0x3f, RZ, 0xc0, !PT ;  /* 0x0000003f0a0b7812 */ /* 0x000fe400078ec0ff */
[--C-:B------:R-:W-:Y:S02]  /*1940*/  SHF.R.U64 R15, R14, 0x1, R17.reuse ;  /* 0x000000010e0f7819 */ /* 0x100fe40000001211 */
[----:B------:R-:W-:Y:S02]  /*1950*/  SHF.R.U32.HI R17, RZ, 0x1, R17 ;  /* 0x00000001ff117819 */ /* 0x000fe40000011611 */
[----:B------:R-:W-:Y:S02]  /*1960*/  LOP3.LUT R14, R10, 0x3f, RZ, 0xc, !PT ;  /* 0x0000003f0a0e7812 */ /* 0x000fe400078e0cff */
[CC--:B------:R-:W-:Y:S02]  /*1970*/  SHF.L.U64.HI R18, R16.reuse, R11.reuse, R7 ;  /* 0x0000000b10127219 */ /* 0x0c0fe40000010207 */
[----:B------:R-:W-:-:S02]  /*1980*/  SHF.L.U32 R11, R16, R11, RZ ;  /* 0x0000000b100b7219 */ /* 0x000fc400000006ff */
[-CC-:B------:R-:W-:Y:S02]  /*1990*/  SHF.R.U64 R16, R15, R14.reuse, R17.reuse ;  /* 0x0000000e0f107219 */ /* 0x180fe40000001211 */
[----:B------:R-:W-:Y:S02]  /*19a0*/  SHF.R.U32.HI R7, RZ, R14, R17 ;  /* 0x0000000eff077219 */ /* 0x000fe40000011611 */
[----:B------:R-:W-:Y:S02]  /*19b0*/  LOP3.LUT R16, R11, R16, RZ, 0xfc, !PT ;  /* 0x000000100b107212 */ /* 0x000fe400078efcff */
[----:B------:R-:W-:-:S07]  /*19c0*/  LOP3.LUT R7, R18, R7, RZ, 0xfc, !PT ;  /* 0x0000000712077212 */ /* 0x000fce00078efcff */
.L_x_19:
[----:B------:R-:W-:Y:S05]  /*19d0*/  BSYNC.RECONVERGENT B2 ;  /* 0x0000000000027941 */ /* 0x000fea0003800200 */
.L_x_18:
[----:B------:R-:W-:Y:S01]  /*19e0*/  IMAD.WIDE.U32 R18, R16, 0x2168c235, RZ ;  /* 0x2168c23510127825 */ /* 0x000fe200078e00ff */
[----:B------:R-:W-:-:S03]  /*19f0*/  SHF.R.U32.HI R9, RZ, 0x1e, R9 ;  /* 0x0000001eff097819 */ /* 0x000fc60000011609 */
[----:B------:R-:W-:Y:S01]  /*1a00*/  IMAD.MOV.U32 R14, RZ, RZ, R19 ;  /* 0x000000ffff0e7224 */ /* 0x000fe200078e0013 */
[----:B------:R-:W-:Y:S01]  /*1a10*/  IADD3 RZ, P1, PT, R18, R18, RZ ;  /* 0x0000001212ff7210 */ /* 0x000fe20007f3e0ff */
[----:B------:R-:W-:Y:S01]  /*1a20*/  IMAD.MOV.U32 R15, RZ, RZ, RZ ;  /* 0x000000ffff0f7224 */ /* 0x000fe200078e00ff */
[----:B------:R-:W-:Y:S01]  /*1a30*/  LEA.HI R8, R8, R9, RZ, 0x1 ;  /* 0x0000000908087211 */ /* 0x000fe200078f08ff */
[----:B------:R-:W-:-:S04]  /*1a40*/  IMAD.HI.U32 R11, R7, -0x36f0255e, RZ ;  /* 0xc90fdaa2070b7827 */ /* 0x000fc800078e00ff */
[----:B------:R-:W-:-:S04]  /*1a50*/  IMAD.WIDE.U32 R14, R16, -0x36f0255e, R14 ;  /* 0xc90fdaa2100e7825 */ /* 0x000fc800078e000e */
[C---:B------:R-:W-:Y:S02]  /*1a60*/  IMAD R17, R7.reuse, -0x36f0255e, RZ ;  /* 0xc90fdaa207117824 */ /* 0x040fe400078e02ff */
[----:B------:R-:W-:-:S04]  /*1a70*/  IMAD.WIDE.U32 R14, P2, R7, 0x2168c235, R14 ;  /* 0x2168c235070e7825 */ /* 0x000fc8000784000e */
[----:B------:R-:W-:Y:S01]  /*1a80*/  IMAD.X R7, RZ, RZ, R11, P2 ;  /* 0x000000ffff077224 */ /* 0x000fe200010e060b */
[----:B------:R-:W-:Y:S02]  /*1a90*/  IADD3 R11, P2, PT, R17, R15, RZ ;  /* 0x0000000f110b7210 */ /* 0x000fe40007f5e0ff */
[----:B------:R-:W-:Y:S02]  /*1aa0*/  IADD3.X RZ, P1, PT, R14, R14, RZ, P1, !PT ;  /* 0x0000000e0eff7210 */ /* 0x000fe40000f3e4ff */
[C---:B------:R-:W-:Y:S01]  /*1ab0*/  ISETP.GT.U32.AND P3, PT, R11.reuse, RZ, PT ;  /* 0x000000ff0b00720c */ /* 0x040fe20003f64070 */
[----:B------:R-:W-:Y:S01]  /*1ac0*/  IMAD.X R7, RZ, RZ, R7, P2 ;  /* 0x000000ffff077224 */ /* 0x000fe200010e0607 */
[----:B------:R-:W-:-:S04]  /*1ad0*/  IADD3.X R14, P2, PT, R11, R11, RZ, P1, !PT ;  /* 0x0000000b0b0e7210 */ /* 0x000fc80000f5e4ff */
[C---:B------:R-:W-:Y:S01]  /*1ae0*/  ISETP.GT.AND.EX P1, PT, R7.reuse, RZ, PT, P3 ;  /* 0x000000ff0700720c */ /* 0x040fe20003f24330 */
[----:B------:R-:W-:-:S03]  /*1af0*/  IMAD.X R16, R7, 0x1, R7, P2 ;  /* 0x0000000107107824 */ /* 0x000fc600010e0607 */
[----:B------:R-:W-:Y:S02]  /*1b00*/  SEL R14, R14, R11, P1 ;  /* 0x0000000b0e0e7207 */ /* 0x000fe40000800000 */
[----:B------:R-:W-:Y:S02]  /*1b10*/  SEL R16, R16, R7, P1 ;  /* 0x0000000710107207 */ /* 0x000fe40000800000 */
[----:B------:R-:W-:Y:S02]  /*1b20*/  IADD3 R7, P2, PT, R14, 0x1, RZ ;  /* 0x000000010e077810 */ /* 0x000fe40007f5e0ff */
[----:B------:R-:W-:Y:S02]  /*1b30*/  SEL R11, RZ, 0xffffffff, !P1 ;  /* 0xffffffffff0b7807 */ /* 0x000fe40004800000 */
[----:B------:R-:W-:Y:S01]  /*1b40*/  LOP3.LUT P1, R6, R6, 0x80000000, RZ, 0xc0, !PT ;  /* 0x8000000006067812 */ /* 0x000fe2000782c0ff */
[----:B------:R-:W-:Y:S02]  /*1b50*/  IMAD.X R14, RZ, RZ, R16, P2 ;  /* 0x000000ffff0e7224 */ /* 0x000fe400010e0610 */
[----:B------:R-:W-:Y:S01]  /*1b60*/  IMAD.IADD R11, R11, 0x1, -R10 ;  /* 0x000000010b0b7824 */ /* 0x000fe200078e0a0a */
[----:B------:R-:W-:-:S02]  /*1b70*/  @!P0 LOP3.LUT R6, R6, 0x80000000, RZ, 0x3c, !PT ;  /* 0x8000000006068812 */ /* 0x000fc400078e3cff */
[----:B------:R-:W-:-:S04]  /*1b80*/  SHF.R.U64 R7, R7, 0xa, R14 ;  /* 0x0000000a07077819 */ /* 0x000fc8000000120e */
[----:B------:R-:W-:-:S03]  /*1b90*/  IADD3 R7, P2, PT, R7, 0x1, RZ ;  /* 0x0000000107077810 */ /* 0x000fc60007f5e0ff */
[----:B------:R-:W-:Y:S01]  /*1ba0*/  @P1 IMAD.MOV R8, RZ, RZ, -R8 ;  /* 0x000000ffff081224 */ /* 0x000fe200078e0a08 */
[----:B------:R-:W-:-:S04]  /*1bb0*/  LEA.HI.X R14, R14, RZ, RZ, 0x16, P2 ;  /* 0x000000ff0e0e7211 */ /* 0x000fc800010fb4ff */
[--C-:B------:R-:W-:Y:S01]  /*1bc0*/  SHF.R.U64 R10, R7, 0x1, R14.reuse ;  /* 0x00000001070a7819 */ /* 0x100fe2000000120e */
[----:B------:R-:W-:Y:S01]  /*1bd0*/  IMAD.SHL.U32 R7, R11, 0x100000, RZ ;  /* 0x001000000b077824 */ /* 0x000fe200078e00ff */
[----:B------:R-:W-:Y:S02]  /*1be0*/  SHF.R.U32.HI R14, RZ, 0x1, R14 ;  /* 0x00000001ff0e7819 */ /* 0x000fe4000001160e */
[----:B------:R-:W-:-:S04]  /*1bf0*/  IADD3 R10, P2, P3, RZ, RZ, R10 ;  /* 0x000000ffff0a7210 */ /* 0x000fc80007b5e00a */
[----:B------:R-:W-:-:S04]  /*1c00*/  IADD3.X R7, PT, PT, R7, 0x3fe00000, R14, P2, P3 ;  /* 0x3fe0000007077810 */ /* 0x000fc800017e640e */
[----:B------:R-:W-:-:S07]  /*1c10*/  LOP3.LUT R11, R7, R6, RZ, 0xfc, !PT ;  /* 0x00000006070b7212 */ /* 0x000fce00078efcff */
.L_x_13:
[----:B------:R-:W-:Y:S02]  /*1c20*/  IMAD.MOV.U32 R6, RZ, RZ, R0 ;  /* 0x000000ffff067224 */ /* 0x000fe400078e0000 */
[----:B------:R-:W-:-:S04]  /*1c30*/  IMAD.MOV.U32 R7, RZ, RZ, 0x0 ;  /* 0x00000000ff077424 */ /* 0x000fc800078e00ff */
[----:B------:R-:W-:Y:S05]  /*1c40*/  RET.REL.NODEC R6 `(_Z16butterfly_kernelP7double2iii) ;  /* 0xffffffe006ec7950 */ /* 0x000fea0003c3ffff */
.L_x_20:
[----:B------:R-:W-:-:S00]  /*1c50*/  BRA `(.L_x_20) ;  /* 0xfffffffc00fc7947 */ /* 0x000fc0000383ffff */
[----:B------:R-:W-:-:S00]  /*1c60*/  NOP ;  /* 0x0000000000007918 */ /* 0x000fc00000000000 */
        /* <DEDUP_REMOVED lines=9> */
.L_x_22:


//--------------------- .nv.global.init           --------------------------
	.section	.nv.global.init,"aw",@progbits
	.align	16
.nv.global.init:
	.type		__cudart_sin_cos_coeffs,@object
	.size		__cudart_sin_cos_coeffs,(__cudart_i2opi_d - __cudart_sin_cos_coeffs)
__cudart_sin_cos_coeffs:
        /*0000*/ 	.byte	0x46, 0xd2, 0xb0, 0x2c, 0xf1, 0xe5, 0x5a, 0xbe, 0x92, 0xe3, 0xac, 0x69, 0xe3, 0x1d, 0xc7, 0x3e
        /*0010*/ 	.byte	0xa1, 0x62, 0xdb, 0x19, 0xa0, 0x01, 0x2a, 0xbf, 0x18, 0x08, 0x11, 0x11, 0x11, 0x11, 0x81, 0x3f
        /*0020*/ 	.byte	0x54, 0x55, 0x55, 0x55, 0x55, 0x55, 0xc5, 0xbf, 0x00, 0x00, 0x00, 0x00, 0x00, 0x00, 0x00, 0x00
        /*0030*/ 	.byte	0x00, 0x00, 0x00, 0x00, 0x00, 0x00, 0x00, 0x00, 0x64, 0x81, 0xfd, 0x20, 0x83, 0xff, 0xa8, 0xbd
        /*0040*/ 	.byte	0x28, 0x85, 0xef, 0xc1, 0xa7, 0xee, 0x21, 0x3e, 0xd9, 0xe6, 0x06, 0x8e, 0x4f, 0x7e, 0x92, 0xbe
        /*0050*/ 	.byte	0xe9, 0xbc, 0xdd, 0x19, 0xa0, 0x01, 0xfa, 0x3e, 0x47, 0x5d, 0xc1, 0x16, 0x6c, 0xc1, 0x56, 0xbf
        /*0060*/ 	.byte	0x51, 0x55, 0x55, 0x55, 0x55, 0x55, 0xa5, 0x3f, 0x00, 0x00, 0x00, 0x00, 0x00, 0x00, 0xe0, 0xbf
        /*0070*/ 	.byte	0x00, 0x00, 0x00, 0x00, 0x00, 0x00, 0xf0, 0x3f, 0x00, 0x00, 0x00, 0x00, 0x00, 0x00, 0x00, 0x00
	.type		__cudart_i2opi_d,@object
	.size		__cudart_i2opi_d,(.L_1 - __cudart_i2opi_d)
__cudart_i2opi_d:
        /* <DEDUP_REMOVED lines=9> */
.L_1:


//--------------------- .nv.shared.reserved.0     --------------------------
	.section	.nv.shared.reserved.0,"aw",@nobits
	.weak		__nv_reservedSMEM_offset_0_alias
	.size		__nv_reservedSMEM_offset_0_alias, 0, 64
	.other		__nv_reservedSMEM_offset_0_alias,@"STO_CUDA_RESERVED_SHARED STV_DEFAULT"
__nv_reservedSMEM_offset_0_alias:
	.zero		0
	.zero		64


//--------------------- .nv.constant0._Z16butterfly_kernelP7double2iii --------------------------
	.section	.nv.constant0._Z16butterfly_kernelP7double2iii,"a",@progbits
	.sectionflags	@""
	.align	4
.nv.constant0._Z16butterfly_kernelP7double2iii:
	.zero		916


//--------------------- SYMBOLS --------------------------

	.type		.nv.reservedSmem.offset0,@object
	.size		.nv.reservedSmem.offset0,0x4
